	.target	sm_100a

	.elftype	@"ET_EXEC"


//--------------------- .note.nv.tkinfo           --------------------------
	.section	.note.nv.tkinfo,"",@"SHT_NOTE"
	.sectionflags	@"SHF_NOTE_NV_TKINFO"
	.tkinfo
        /*0018*/ 	.word	0x00000002
        /*0030*/ 	.string	""
        /*0030*/ 	.string	"ptxas"
        /*0030*/ 	.string	"Cuda compilation tools, release 13.0, V13.0.88"
        /*0030*/ 	.string	"Build cuda_13.0.r13.0/compiler.36424714_0"
        /*0030*/ 	.string	"-arch sm_100a -m 64 "



//--------------------- .note.nv.cuinfo           --------------------------
	.section	.note.nv.cuinfo,"",@"SHT_NOTE"
	.sectionflags	@"SHF_NOTE_NV_CUINFO"
        /*0018*/ 	.short	0x0002
        /*001a*/ 	.short	0x0064
        /*001c*/ 	.short	0x0082
	.zero		2


//--------------------- .nv.info                  --------------------------
	.section	.nv.info,"",@"SHT_CUDA_INFO"
	.align	4


	//----- nvinfo : EIATTR_REGCOUNT
	.align		4
        /*0000*/ 	.byte	0x04, 0x2f
        /*0002*/ 	.short	(.L_19 - .L_18)
	.align		4
.L_18:
        /*0004*/ 	.word	index@(_ZN7cutlass13device_kernelINS_4gemm6kernel13GemmUniversalIN4cute5tupleIJiiiiEEENS1_10collective13CollectiveMmaINS1_35MainloopSm100TmaUmmaWarpSpecializedILi5ELi2ELi4ENS5_IJNS4_1CILi1EEESB_SB_EEEEENS5_IJNSA_ILi128EEENSA_ILi64EEENSA_ILi32EEEEEENS_10tfloat32_tENS5_IJlSB_lEEESI_SJ_NS4_8TiledMMAINS4_8MMA_AtomIJNS4_17SM100_MMA_TF32_SSISI_SI_fLi128ELi64ELNS4_4UMMA5MajorE0ELSO_0ELNSN_7ScaleInE0ELSP_0EEEEEENS4_6LayoutISC_NS5_IJNSA_ILi0EEEST_ST_EEEEENS5_IJNS4_10UnderscoreESW_SW_EEEEENS4_13SM90_TMA_LOADENS4_14ComposedLayoutINS4_7SwizzleILi3ELi4ELi3EEENS4_18smem_ptr_flag_bitsILi32EEENSS_INS5_IJNSA_ILi8EEESG_EEENS5_IJSG_SB_EEEEEEEvNS4_8identityESZ_S19_vS1A_EENS_8epilogue10collective18CollectiveEpilogueINS1C_23Sm100TmaWarpSpecializedILi4ELi2ELi16ELb1ELb0EEEJSH_NS5_IJNSS_ISE_SB_EENSS_INSA_ILi16EEESB_EEEEESI_SJ_SI_SJ_NS1C_6fusion15FusionCallbacksIS1G_NS1L_17LinearCombinationISI_fSI_fLNS_15FloatRoundStyleE2EEESH_S1K_JEEENS4_5SM1004TMEM4LOAD26SM100_TMEM_LOAD_32dp32b16xESZ_NS10_INS11_ILi2ELi4ELi3EEES14_NSS_INS5_IJS15_S1I_EEENS5_IJS1I_SB_EEEEEEENS4_39AutoVectorizingCopyWithAssumedAlignmentILi128EEENS4_14SM90_TMA_STOREES1Z_S21_S21_EEEvvEEEEvNT_6ParamsE)
        /*0008*/ 	.word	0x00000060


	//----- nvinfo : EIATTR_FRAME_SIZE
	.align		4
.L_19:
        /*000c*/ 	.byte	0x04, 0x11
        /*000e*/ 	.short	(.L_21 - .L_20)
	.align		4
.L_20:
        /*0010*/ 	.word	index@($__internal_2_$__cuda_sm10x_tcgen05_guardrail_trap_unallocated_columns_being_dealloced)
        /*0014*/ 	.word	0x00000000


	//----- nvinfo : EIATTR_FRAME_SIZE
	.align		4
.L_21:
        /*0018*/ 	.byte	0x04, 0x11
        /*001a*/ 	.short	(.L_23 - .L_22)
	.align		4
.L_22:
        /*001c*/ 	.word	index@($__internal_1_$__cuda_sm10x_tcgen05_guardrail_trap_phase_invalid_during_alloc)
        /*0020*/ 	.word	0x00000000


	//----- nvinfo : EIATTR_FRAME_SIZE
	.align		4
.L_23:
        /*0024*/ 	.byte	0x04, 0x11
        /*0026*/ 	.short	(.L_25 - .L_24)
	.align		4
.L_24:
        /*0028*/ 	.word	index@($__internal_0_$__cuda_sm10x_tcgen05_guardrail_trap_col_being_dealloced_not_returned_by_alloc)
        /*002c*/ 	.word	0x00000000


	//----- nvinfo : EIATTR_FRAME_SIZE
	.align		4
.L_25:
        /*0030*/ 	.byte	0x04, 0x11
        /*0032*/ 	.short	(.L_27 - .L_26)
	.align		4
.L_26:
        /*0034*/ 	.word	index@(_ZN7cutlass13device_kernelINS_4gemm6kernel13GemmUniversalIN4cute5tupleIJiiiiEEENS1_10collective13CollectiveMmaINS1_35MainloopSm100TmaUmmaWarpSpecializedILi5ELi2ELi4ENS5_IJNS4_1CILi1EEESB_SB_EEEEENS5_IJNSA_ILi128EEENSA_ILi64EEENSA_ILi32EEEEEENS_10tfloat32_tENS5_IJlSB_lEEESI_SJ_NS4_8TiledMMAINS4_8MMA_AtomIJNS4_17SM100_MMA_TF32_SSISI_SI_fLi128ELi64ELNS4_4UMMA5MajorE0ELSO_0ELNSN_7ScaleInE0ELSP_0EEEEEENS4_6LayoutISC_NS5_IJNSA_ILi0EEEST_ST_EEEEENS5_IJNS4_10UnderscoreESW_SW_EEEEENS4_13SM90_TMA_LOADENS4_14ComposedLayoutINS4_7SwizzleILi3ELi4ELi3EEENS4_18smem_ptr_flag_bitsILi32EEENSS_INS5_IJNSA_ILi8EEESG_EEENS5_IJSG_SB_EEEEEEEvNS4_8identityESZ_S19_vS1A_EENS_8epilogue10collective18CollectiveEpilogueINS1C_23Sm100TmaWarpSpecializedILi4ELi2ELi16ELb1ELb0EEEJSH_NS5_IJNSS_ISE_SB_EENSS_INSA_ILi16EEESB_EEEEESI_SJ_SI_SJ_NS1C_6fusion15FusionCallbacksIS1G_NS1L_17LinearCombinationISI_fSI_fLNS_15FloatRoundStyleE2EEESH_S1K_JEEENS4_5SM1004TMEM4LOAD26SM100_TMEM_LOAD_32dp32b16xESZ_NS10_INS11_ILi2ELi4ELi3EEES14_NSS_INS5_IJS15_S1I_EEENS5_IJS1I_SB_EEEEEEENS4_39AutoVectorizingCopyWithAssumedAlignmentILi128EEENS4_14SM90_TMA_STOREES1Z_S21_S21_EEEvvEEEEvNT_6ParamsE)
        /*0038*/ 	.word	0x00000000


	//----- nvinfo : EIATTR_MIN_STACK_SIZE
	.align		4
.L_27:
        /*003c*/ 	.byte	0x04, 0x12
        /*003e*/ 	.short	(.L_29 - .L_28)
	.align		4
.L_28:
        /*0040*/ 	.word	index@(_ZN7cutlass13device_kernelINS_4gemm6kernel13GemmUniversalIN4cute5tupleIJiiiiEEENS1_10collective13CollectiveMmaINS1_35MainloopSm100TmaUmmaWarpSpecializedILi5ELi2ELi4ENS5_IJNS4_1CILi1EEESB_SB_EEEEENS5_IJNSA_ILi128EEENSA_ILi64EEENSA_ILi32EEEEEENS_10tfloat32_tENS5_IJlSB_lEEESI_SJ_NS4_8TiledMMAINS4_8MMA_AtomIJNS4_17SM100_MMA_TF32_SSISI_SI_fLi128ELi64ELNS4_4UMMA5MajorE0ELSO_0ELNSN_7ScaleInE0ELSP_0EEEEEENS4_6LayoutISC_NS5_IJNSA_ILi0EEEST_ST_EEEEENS5_IJNS4_10UnderscoreESW_SW_EEEEENS4_13SM90_TMA_LOADENS4_14ComposedLayoutINS4_7SwizzleILi3ELi4ELi3EEENS4_18smem_ptr_flag_bitsILi32EEENSS_INS5_IJNSA_ILi8EEESG_EEENS5_IJSG_SB_EEEEEEEvNS4_8identityESZ_S19_vS1A_EENS_8epilogue10collective18CollectiveEpilogueINS1C_23Sm100TmaWarpSpecializedILi4ELi2ELi16ELb1ELb0EEEJSH_NS5_IJNSS_ISE_SB_EENSS_INSA_ILi16EEESB_EEEEESI_SJ_SI_SJ_NS1C_6fusion15FusionCallbacksIS1G_NS1L_17LinearCombinationISI_fSI_fLNS_15FloatRoundStyleE2EEESH_S1K_JEEENS4_5SM1004TMEM4LOAD26SM100_TMEM_LOAD_32dp32b16xESZ_NS10_INS11_ILi2ELi4ELi3EEES14_NSS_INS5_IJS15_S1I_EEENS5_IJS1I_SB_EEEEEEENS4_39AutoVectorizingCopyWithAssumedAlignmentILi128EEENS4_14SM90_TMA_STOREES1Z_S21_S21_EEEvvEEEEvNT_6ParamsE)
        /*0044*/ 	.word	0x00000000
.L_29:


//--------------------- .nv.compat                --------------------------
	.section	.nv.compat,"",@"SHT_CUDA_COMPAT_INFO"
	.align	4
        /*0000*/ 	.byte	0x02, 0x09, 0x01, 0x00, 0x02, 0x02, 0x02, 0x00, 0x02, 0x05, 0x05, 0x00, 0x03, 0x07, 0x01, 0x01
        /*0010*/ 	.byte	0x02, 0x03, 0x01, 0x00, 0x02, 0x06, 0x01, 0x00, 0x04, 0x0b, 0x08, 0x00, 0x09, 0x00, 0x00, 0x00
        /*0020*/ 	.byte	0x00, 0x00, 0x00, 0x00


//--------------------- .nv.info._ZN7cutlass13device_kernelINS_4gemm6kernel13GemmUniversalIN4cute5tupleIJiiiiEEENS1_10collective13CollectiveMmaINS1_35MainloopSm100TmaUmmaWarpSpecializedILi5ELi2ELi4ENS5_IJNS4_1CILi1EEESB_SB_EEEEENS5_IJNSA_ILi128EEENSA_ILi64EEENSA_ILi32EEEEEENS_10tfloat32_tENS5_IJlSB_lEEESI_SJ_NS4_8TiledMMAINS4_8MMA_AtomIJNS4_17SM100_MMA_TF32_SSISI_SI_fLi128ELi64ELNS4_4UMMA5MajorE0ELSO_0ELNSN_7ScaleInE0ELSP_0EEEEEENS4_6LayoutISC_NS5_IJNSA_ILi0EEEST_ST_EEEEENS5_IJNS4_10UnderscoreESW_SW_EEEEENS4_13SM90_TMA_LOADENS4_14ComposedLayoutINS4_7SwizzleILi3ELi4ELi3EEENS4_18smem_ptr_flag_bitsILi32EEENSS_INS5_IJNSA_ILi8EEESG_EEENS5_IJSG_SB_EEEEEEEvNS4_8identityESZ_S19_vS1A_EENS_8epilogue10collective18CollectiveEpilogueINS1C_23Sm100TmaWarpSpecializedILi4ELi2ELi16ELb1ELb0EEEJSH_NS5_IJNSS_ISE_SB_EENSS_INSA_ILi16EEESB_EEEEESI_SJ_SI_SJ_NS1C_6fusion15FusionCallbacksIS1G_NS1L_17LinearCombinationISI_fSI_fLNS_15FloatRoundStyleE2EEESH_S1K_JEEENS4_5SM1004TMEM4LOAD26SM100_TMEM_LOAD_32dp32b16xESZ_NS10_INS11_ILi2ELi4ELi3EEES14_NSS_INS5_IJS15_S1I_EEENS5_IJS1I_SB_EEEEEEENS4_39AutoVectorizingCopyWithAssumedAlignmentILi128EEENS4_14SM90_TMA_STOREES1Z_S21_S21_EEEvvEEEEvNT_6ParamsE --------------------------
	.section	.nv.info._ZN7cutlass13device_kernelINS_4gemm6kernel13GemmUniversalIN4cute5tupleIJiiiiEEENS1_10collective13CollectiveMmaINS1_35MainloopSm100TmaUmmaWarpSpecializedILi5ELi2ELi4ENS5_IJNS4_1CILi1EEESB_SB_EEEEENS5_IJNSA_ILi128EEENSA_ILi64EEENSA_ILi32EEEEEENS_10tfloat32_tENS5_IJlSB_lEEESI_SJ_NS4_8TiledMMAINS4_8MMA_AtomIJNS4_17SM100_MMA_TF32_SSISI_SI_fLi128ELi64ELNS4_4UMMA5MajorE0ELSO_0ELNSN_7ScaleInE0ELSP_0EEEEEENS4_6LayoutISC_NS5_IJNSA_ILi0EEEST_ST_EEEEENS5_IJNS4_10UnderscoreESW_SW_EEEEENS4_13SM90_TMA_LOADENS4_14ComposedLayoutINS4_7SwizzleILi3ELi4ELi3EEENS4_18smem_ptr_flag_bitsILi32EEENSS_INS5_IJNSA_ILi8EEESG_EEENS5_IJSG_SB_EEEEEEEvNS4_8identityESZ_S19_vS1A_EENS_8epilogue10collective18CollectiveEpilogueINS1C_23Sm100TmaWarpSpecializedILi4ELi2ELi16ELb1ELb0EEEJSH_NS5_IJNSS_ISE_SB_EENSS_INSA_ILi16EEESB_EEEEESI_SJ_SI_SJ_NS1C_6fusion15FusionCallbacksIS1G_NS1L_17LinearCombinationISI_fSI_fLNS_15FloatRoundStyleE2EEESH_S1K_JEEENS4_5SM1004TMEM4LOAD26SM100_TMEM_LOAD_32dp32b16xESZ_NS10_INS11_ILi2ELi4ELi3EEES14_NSS_INS5_IJS15_S1I_EEENS5_IJS1I_SB_EEEEEEENS4_39AutoVectorizingCopyWithAssumedAlignmentILi128EEENS4_14SM90_TMA_STOREES1Z_S21_S21_EEEvvEEEEvNT_6ParamsE,"",@"SHT_CUDA_INFO"
	.sectionflags	@""
	.align	4


	//----- nvinfo : EIATTR_CUDA_API_VERSION
	.align		4
        /*0000*/ 	.byte	0x04, 0x37
        /*0002*/ 	.short	(.L_31 - .L_30)
.L_30:
        /*0004*/ 	.word	0x00000082


	//----- nvinfo : EIATTR_KPARAM_INFO
	.align		4
.L_31:
        /*0008*/ 	.byte	0x04, 0x17
        /*000a*/ 	.short	(.L_33 - .L_32)
.L_32:
        /*000c*/ 	.word	0x00000000
        /*0010*/ 	.short	0x0000
        /*0012*/ 	.short	0x0000
        /*0014*/ 	.byte	0x00, 0xf0, 0x01, 0x20


	//----- nvinfo : EIATTR_AT_ENTRY_FRAGMENTS
	.align		4
.L_33:
        /*0018*/ 	.byte	0x04, 0x4f
        /*001a*/ 	.short	(.L_35 - .L_34)


	//   ....[0]....
.L_34:
        /*001c*/ 	.word	0x00000006


	//----- nvinfo : EIATTR_RESERVED_SMEM_USED
	.align		4
.L_35:
        /*0020*/ 	.byte	0x01, 0x41
	.zero		2


	//----- nvinfo : EIATTR_SPARSE_MMA_MASK
	.align		4
        /*0024*/ 	.byte	0x03, 0x50
        /*0026*/ 	.short	0x0000


	//----- nvinfo : EIATTR_TCGEN05_1CTA_USED
	.align		4
        /*0028*/ 	.byte	0x01, 0x51
	.zero		2


	//----- nvinfo : EIATTR_MAXREG_COUNT
	.align		4
        /*002c*/ 	.byte	0x03, 0x1b
        /*002e*/ 	.short	0x00ff


	//----- nvinfo : EIATTR_NUM_BARRIERS
	.align		4
        /*0030*/ 	.byte	0x02, 0x4c
        /*0032*/ 	.byte	0x07
	.zero		1


	//----- nvinfo : EIATTR_EXTERNS
	.align		4
        /*0034*/ 	.byte	0x04, 0x0f
        /*0036*/ 	.short	(.L_37 - .L_36)


	//   ....[0]....
	.align		4
.L_36:
        /*0038*/ 	.word	index@(__assertfail)


	//----- nvinfo : EIATTR_MERCURY_ISA_VERSION
	.align		4
.L_37:
        /*003c*/ 	.byte	0x03, 0x5f
        /*003e*/ 	.short	0x0101


	//----- nvinfo : EIATTR_INT_WARP_WIDE_INSTR_OFFSETS
	.align		4
        /*0040*/ 	.byte	0x04, 0x31
        /*0042*/ 	.short	(.L_39 - .L_38)


	//   ....[0]....
.L_38:
        /*0044*/ 	.word	0x00001e10


	//   ....[1]....
        /*0048*/ 	.word	0x000038f0


	//   ....[2]....
        /*004c*/ 	.word	0x00003910


	//   ....[3]....
        /*0050*/ 	.word	0x00003940


	//   ....[4]....
        /*0054*/ 	.word	0x00004280


	//   ....[5]....
        /*0058*/ 	.word	0x000042f0


	//   ....[6]....
        /*005c*/ 	.word	0x000043d0


	//   ....[7]....
        /*0060*/ 	.word	0x00004450


	//   ....[8]....
        /*0064*/ 	.word	0x00004560


	//   ....[9]....
        /*0068*/ 	.word	0x000045f0


	//   ....[10]....
        /*006c*/ 	.word	0x000047d0


	//   ....[11]....
        /*0070*/ 	.word	0x00004930


	//----- nvinfo : EIATTR_COOP_GROUP_MASK_REGIDS
	.align		4
.L_39:
        /*0074*/ 	.byte	0x04, 0x29
        /*0076*/ 	.short	(.L_41 - .L_40)


	//   ....[0]....
.L_40:
        /*0078*/ 	.word	0xffffffff


	//   ....[1]....
        /*007c*/ 	.word	0xffffffff


	//   ....[2]....
        /*0080*/ 	.word	0xffffffff


	//   ....[3]....
        /*0084*/ 	.word	0xffffffff


	//   ....[4]....
        /*0088*/ 	.word	0xffffffff


	//   ....[5]....
        /*008c*/ 	.word	0xffffffff


	//   ....[6]....
        /*0090*/ 	.word	0xffffffff


	//   ....[7]....
        /*0094*/ 	.word	0xffffffff


	//   ....[8]....
        /*0098*/ 	.word	0xffffffff


	//   ....[9]....
        /*009c*/ 	.word	0xffffffff


	//   ....[10]....
        /*00a0*/ 	.word	0xffffffff


	//   ....[11]....
        /*00a4*/ 	.word	0xffffffff


	//   ....[12]....
        /*00a8*/ 	.word	0xffffffff


	//----- nvinfo : EIATTR_COOP_GROUP_INSTR_OFFSETS
	.align		4
.L_41:
        /*00ac*/ 	.byte	0x04, 0x28
        /*00ae*/ 	.short	(.L_43 - .L_42)


	//   ....[0]....
.L_42:
        /*00b0*/ 	.word	0x00000090


	//   ....[1]....
        /*00b4*/ 	.word	0x000004d0


	//   ....[2]....
        /*00b8*/ 	.word	0x00000660


	//   ....[3]....
        /*00bc*/ 	.word	0x00000800


	//   ....[4]....
        /*00c0*/ 	.word	0x00000900


	//   ....[5]....
        /*00c4*/ 	.word	0x00000a70


	//   ....[6]....
        /*00c8*/ 	.word	0x00000c10


	//   ....[7]....
        /*00cc*/ 	.word	0x00001cf0


	//   ....[8]....
        /*00d0*/ 	.word	0x00002b60


	//   ....[9]....
        /*00d4*/ 	.word	0x00002d70


	//   ....[10]....
        /*00d8*/ 	.word	0x00002da0


	//   ....[11]....
        /*00dc*/ 	.word	0x000037d0


	//   ....[12]....
        /*00e0*/ 	.word	0x00003a00


	//----- nvinfo : EIATTR_VRC_CTA_INIT_COUNT
	.align		4
.L_43:
        /*00e4*/ 	.byte	0x02, 0x4a
        /*00e6*/ 	.byte	0x80
	.zero		1


	//----- nvinfo : EIATTR_SYSCALL_OFFSETS
	.align		4
        /*00e8*/ 	.byte	0x04, 0x46
        /*00ea*/ 	.short	(.L_45 - .L_44)


	//   ....[0]....
.L_44:
        /*00ec*/ 	.word	0x000053b0


	//   ....[1]....
        /*00f0*/ 	.word	0x000054a0


	//   ....[2]....
        /*00f4*/ 	.word	0x00005c10


	//   ....[3]....
        /*00f8*/ 	.word	0x00006590


	//   ....[4]....
        /*00fc*/ 	.word	0x00006ee0


	//   ....[5]....
        /*0100*/ 	.word	0x00007830


	//----- nvinfo : EIATTR_MBARRIER_INSTR_OFFSETS
	.align		4
.L_45:
        /*0104*/ 	.byte	0x04, 0x39
        /*0106*/ 	.short	(.L_47 - .L_46)


	//   ....[0]....
.L_46:
        /*0108*/ 	.word	0x000005b0
        /*010c*/ 	.word	0x000000ff
        /*0110*/ 	.word	0x00000000
        /*0114*/ 	.short	0x0100
        /*0116*/ 	.byte	0x05
	.zero		1


	//   ....[1]....
        /*0118*/ 	.word	0x000005c0
        /*011c*/ 	.word	0x000000ff
        /*0120*/ 	.word	0x00000028
        /*0124*/ 	.short	0x0100
        /*0126*/ 	.byte	0x05
	.zero		1


	//   ....[2]....
        /*0128*/ 	.word	0x000005d0
        /*012c*/ 	.word	0x000000ff
        /*0130*/ 	.word	0x00000008
        /*0134*/ 	.short	0x0100
        /*0136*/ 	.byte	0x05
	.zero		1


	//   ....[3]....
        /*0138*/ 	.word	0x000005e0
        /*013c*/ 	.word	0x000000ff
        /*0140*/ 	.word	0x00000030
        /*0144*/ 	.short	0x0100
        /*0146*/ 	.byte	0x05
	.zero		1


	//   ....[4]....
        /*0148*/ 	.word	0x000005f0
        /*014c*/ 	.word	0x000000ff
        /*0150*/ 	.word	0x00000010
        /*0154*/ 	.short	0x0100
        /*0156*/ 	.byte	0x05
	.zero		1


	//   ....[5]....
        /*0158*/ 	.word	0x00000600
        /*015c*/ 	.word	0x000000ff
        /*0160*/ 	.word	0x00000038
        /*0164*/ 	.short	0x0100
        /*0166*/ 	.byte	0x05
	.zero		1


	//   ....[6]....
        /*0168*/ 	.word	0x00000610
        /*016c*/ 	.word	0x000000ff
        /*0170*/ 	.word	0x00000018
        /*0174*/ 	.short	0x0100
        /*0176*/ 	.byte	0x05
	.zero		1


	//   ....[7]....
        /*0178*/ 	.word	0x00000620
        /*017c*/ 	.word	0x000000ff
        /*0180*/ 	.word	0x00000040
        /*0184*/ 	.short	0x0100
        /*0186*/ 	.byte	0x05
	.zero		1


	//   ....[8]....
        /*0188*/ 	.word	0x00000630
        /*018c*/ 	.word	0x000000ff
        /*0190*/ 	.word	0x00000020
        /*0194*/ 	.short	0x0100
        /*0196*/ 	.byte	0x05
	.zero		1


	//   ....[9]....
        /*0198*/ 	.word	0x00000640
        /*019c*/ 	.word	0x000000ff
        /*01a0*/ 	.word	0x00000048
        /*01a4*/ 	.short	0x0100
        /*01a6*/ 	.byte	0x05
	.zero		1


	//   ....[10]....
        /*01a8*/ 	.word	0x00000770
        /*01ac*/ 	.word	0x000000ff
        /*01b0*/ 	.word	0x00000050
        /*01b4*/ 	.short	0x0100
        /*01b6*/ 	.byte	0x07
	.zero		1


	//   ....[11]....
        /*01b8*/ 	.word	0x00000780
        /*01bc*/ 	.word	0x000000ff
        /*01c0*/ 	.word	0x00000070
        /*01c4*/ 	.short	0x0100
        /*01c6*/ 	.byte	0x07
	.zero		1


	//   ....[12]....
        /*01c8*/ 	.word	0x00000790
        /*01cc*/ 	.word	0x000000ff
        /*01d0*/ 	.word	0x00000058
        /*01d4*/ 	.short	0x0100
        /*01d6*/ 	.byte	0x07
	.zero		1


	//   ....[13]....
        /*01d8*/ 	.word	0x000007a0
        /*01dc*/ 	.word	0x000000ff
        /*01e0*/ 	.word	0x00000078
        /*01e4*/ 	.short	0x0100
        /*01e6*/ 	.byte	0x07
	.zero		1


	//   ....[14]....
        /*01e8*/ 	.word	0x000007b0
        /*01ec*/ 	.word	0x000000ff
        /*01f0*/ 	.word	0x00000060
        /*01f4*/ 	.short	0x0100
        /*01f6*/ 	.byte	0x07
	.zero		1


	//   ....[15]....
        /*01f8*/ 	.word	0x000007c0
        /*01fc*/ 	.word	0x000000ff
        /*0200*/ 	.word	0x00000080
        /*0204*/ 	.short	0x0100
        /*0206*/ 	.byte	0x07
	.zero		1


	//   ....[16]....
        /*0208*/ 	.word	0x000007d0
        /*020c*/ 	.word	0x000000ff
        /*0210*/ 	.word	0x00000068
        /*0214*/ 	.short	0x0100
        /*0216*/ 	.byte	0x07
	.zero		1


	//   ....[17]....
        /*0218*/ 	.word	0x000007e0
        /*021c*/ 	.word	0x000000ff
        /*0220*/ 	.word	0x00000088
        /*0224*/ 	.short	0x0100
        /*0226*/ 	.byte	0x07
	.zero		1


	//   ....[18]....
        /*0228*/ 	.word	0x000008d0
        /*022c*/ 	.word	0x000000ff
        /*0230*/ 	.word	0x00000090
        /*0234*/ 	.short	0x0100
        /*0236*/ 	.byte	0x05
	.zero		1


	//   ....[19]....
        /*0238*/ 	.word	0x000008e0
        /*023c*/ 	.word	0x000000ff
        /*0240*/ 	.word	0x00000098
        /*0244*/ 	.short	0x0100
        /*0246*/ 	.byte	0x05
	.zero		1


	//   ....[20]....
        /*0248*/ 	.word	0x00000a20
        /*024c*/ 	.word	0x000000ff
        /*0250*/ 	.word	0x000000a0
        /*0254*/ 	.short	0x0100
        /*0256*/ 	.byte	0x05
	.zero		1


	//   ....[21]....
        /*0258*/ 	.word	0x00000a30
        /*025c*/ 	.word	0x000000ff
        /*0260*/ 	.word	0x000000b0
        /*0264*/ 	.short	0x0100
        /*0266*/ 	.byte	0x05
	.zero		1


	//   ....[22]....
        /*0268*/ 	.word	0x00000a40
        /*026c*/ 	.word	0x000000ff
        /*0270*/ 	.word	0x000000a8
        /*0274*/ 	.short	0x0100
        /*0276*/ 	.byte	0x05
	.zero		1


	//   ....[23]....
        /*0278*/ 	.word	0x00000a50
        /*027c*/ 	.word	0x000000ff
        /*0280*/ 	.word	0x000000b8
        /*0284*/ 	.short	0x0100
        /*0286*/ 	.byte	0x05
	.zero		1


	//   ....[24]....
        /*0288*/ 	.word	0x00000b80
        /*028c*/ 	.word	0x000000ff
        /*0290*/ 	.word	0x000000c0
        /*0294*/ 	.short	0x0100
        /*0296*/ 	.byte	0x07
	.zero		1


	//   ....[25]....
        /*0298*/ 	.word	0x00000b90
        /*029c*/ 	.word	0x000000ff
        /*02a0*/ 	.word	0x000000e0
        /*02a4*/ 	.short	0x0100
        /*02a6*/ 	.byte	0x07
	.zero		1


	//   ....[26]....
        /*02a8*/ 	.word	0x00000ba0
        /*02ac*/ 	.word	0x000000ff
        /*02b0*/ 	.word	0x000000c8
        /*02b4*/ 	.short	0x0100
        /*02b6*/ 	.byte	0x07
	.zero		1


	//   ....[27]....
        /*02b8*/ 	.word	0x00000bb0
        /*02bc*/ 	.word	0x000000ff
        /*02c0*/ 	.word	0x000000e8
        /*02c4*/ 	.short	0x0100
        /*02c6*/ 	.byte	0x07
	.zero		1


	//   ....[28]....
        /*02c8*/ 	.word	0x00000bc0
        /*02cc*/ 	.word	0x000000ff
        /*02d0*/ 	.word	0x000000d0
        /*02d4*/ 	.short	0x0100
        /*02d6*/ 	.byte	0x07
	.zero		1


	//   ....[29]....
        /*02d8*/ 	.word	0x00000bd0
        /*02dc*/ 	.word	0x000000ff
        /*02e0*/ 	.word	0x000000f0
        /*02e4*/ 	.short	0x0100
        /*02e6*/ 	.byte	0x07
	.zero		1


	//   ....[30]....
        /*02e8*/ 	.word	0x00000be0
        /*02ec*/ 	.word	0x000000ff
        /*02f0*/ 	.word	0x000000d8
        /*02f4*/ 	.short	0x0100
        /*02f6*/ 	.byte	0x07
	.zero		1


	//   ....[31]....
        /*02f8*/ 	.word	0x00000bf0
        /*02fc*/ 	.word	0x000000ff
        /*0300*/ 	.word	0x000000f8
        /*0304*/ 	.short	0x0100
        /*0306*/ 	.byte	0x07
	.zero		1


	//   ....[32]....
        /*0308*/ 	.word	0x00000ce0
        /*030c*/ 	.word	0x000000ff
        /*0310*/ 	.word	0x00000100
        /*0314*/ 	.short	0x0100
        /*0316*/ 	.byte	0x05
	.zero		1


	//   ....[33]....
        /*0318*/ 	.word	0x00000cf0
        /*031c*/ 	.word	0x000000ff
        /*0320*/ 	.word	0x00000110
        /*0324*/ 	.short	0x0100
        /*0326*/ 	.byte	0x05
	.zero		1


	//   ....[34]....
        /*0328*/ 	.word	0x00000d00
        /*032c*/ 	.word	0x000000ff
        /*0330*/ 	.word	0x00000108
        /*0334*/ 	.short	0x0100
        /*0336*/ 	.byte	0x05
	.zero		1


	//   ....[35]....
        /*0338*/ 	.word	0x00000d10
        /*033c*/ 	.word	0x000000ff
        /*0340*/ 	.word	0x00000118
        /*0344*/ 	.short	0x0100
        /*0346*/ 	.byte	0x05
	.zero		1


	//   ....[36]....
        /*0348*/ 	.word	0x000015f0
        /*034c*/ 	.word	0x00000003
        /*0350*/ 	.word	0x00000110
        /*0354*/ 	.short	0x010a
        /*0356*/ 	.byte	0xff
	.zero		1


	//   ....[37]....
        /*0358*/ 	.word	0x00001620
        /*035c*/ 	.word	0x00000003
        /*0360*/ 	.word	0x00000100
        /*0364*/ 	.short	0x0101
        /*0366*/ 	.byte	0xff
	.zero		1


	//   ....[38]....
        /*0368*/ 	.word	0x000016f0
        /*036c*/ 	.word	0x000000ff
        /*0370*/ 	.word	0x00000028
        /*0374*/ 	.short	0x010a
        /*0376*/ 	.byte	0x08
	.zero		1


	//   ....[39]....
        /*0378*/ 	.word	0x00001790
        /*037c*/ 	.word	0x000000ff
        /*0380*/ 	.word	0x00000028
        /*0384*/ 	.short	0x010a
        /*0386*/ 	.byte	0x21
	.zero		1


	//   ....[40]....
        /*0388*/ 	.word	0x000018e0
        /*038c*/ 	.word	0x000000ff
        /*0390*/ 	.word	0x00000028
        /*0394*/ 	.short	0x010a
        /*0396*/ 	.byte	0x08
	.zero		1


	//   ....[41]....
        /*0398*/ 	.word	0x000019f0
        /*039c*/ 	.word	0x000000ff
        /*03a0*/ 	.word	0x00000098
        /*03a4*/ 	.short	0x0101
        /*03a6*/ 	.byte	0x04
	.zero		1


	//   ....[42]....
        /*03a8*/ 	.word	0x00001a10
        /*03ac*/ 	.word	0x000000ff
        /*03b0*/ 	.word	0x00000028
        /*03b4*/ 	.short	0x010a
        /*03b6*/ 	.byte	0x08
	.zero		1


	//   ....[43]....
        /*03b8*/ 	.word	0x00001a90
        /*03bc*/ 	.word	0x000000ff
        /*03c0*/ 	.word	0x00000028
        /*03c4*/ 	.short	0x010a
        /*03c6*/ 	.byte	0x11
	.zero		1


	//   ....[44]....
        /*03c8*/ 	.word	0x00001be0
        /*03cc*/ 	.word	0x000000ff
        /*03d0*/ 	.word	0x00000028
        /*03d4*/ 	.short	0x010a
        /*03d6*/ 	.byte	0x08
	.zero		1


	//   ....[45]....
        /*03d8*/ 	.word	0x00001d20
        /*03dc*/ 	.word	0x00000002
        /*03e0*/ 	.word	0x000000a0
        /*03e4*/ 	.short	0x010a
        /*03e6*/ 	.byte	0xff
	.zero		1


	//   ....[46]....
        /*03e8*/ 	.word	0x00001de0
        /*03ec*/ 	.word	0x00000002
        /*03f0*/ 	.word	0x00000000
        /*03f4*/ 	.short	0x0101
        /*03f6*/ 	.byte	0xff
	.zero		1


	//   ....[47]....
        /*03f8*/ 	.word	0x00002340
        /*03fc*/ 	.word	0x000000ff
        /*0400*/ 	.word	0x00000000
        /*0404*/ 	.short	0x010a
        /*0406*/ 	.byte	0x05
	.zero		1


	//   ....[48]....
        /*0408*/ 	.word	0x000023d0
        /*040c*/ 	.word	0x000000ff
        /*0410*/ 	.word	0x00000000
        /*0414*/ 	.short	0x010a
        /*0416*/ 	.byte	0x05
	.zero		1


	//   ....[49]....
        /*0418*/ 	.word	0x00002460
        /*041c*/ 	.word	0x000000ff
        /*0420*/ 	.word	0x00000000
        /*0424*/ 	.short	0x010a
        /*0426*/ 	.byte	0x05
	.zero		1


	//   ....[50]....
        /*0428*/ 	.word	0x000024f0
        /*042c*/ 	.word	0x000000ff
        /*0430*/ 	.word	0x00000000
        /*0434*/ 	.short	0x010a
        /*0436*/ 	.byte	0x05
	.zero		1


	//   ....[51]....
        /*0438*/ 	.word	0x00002590
        /*043c*/ 	.word	0x00000000
        /*0440*/ 	.word	0x00000000
        /*0444*/ 	.short	0x010a
        /*0446*/ 	.byte	0xff
	.zero		1


	//   ....[52]....
        /*0448*/ 	.word	0x000026b0
        /*044c*/ 	.word	0x00000000
        /*0450*/ 	.word	0x00000100
        /*0454*/ 	.short	0x010a
        /*0456*/ 	.byte	0xff
	.zero		1


	//   ....[53]....
        /*0458*/ 	.word	0x00002710
        /*045c*/ 	.word	0x00000004
        /*0460*/ 	.word	0x00000000
        /*0464*/ 	.short	0x0101
        /*0466*/ 	.byte	0xff
	.zero		1


	//   ....[54]....
        /*0468*/ 	.word	0x00002730
        /*046c*/ 	.word	0x000000ff
        /*0470*/ 	.word	0x000000b0
        /*0474*/ 	.short	0x010a
        /*0476*/ 	.byte	0x05
	.zero		1


	//   ....[55]....
        /*0478*/ 	.word	0x00002850
        /*047c*/ 	.word	0x00000000
        /*0480*/ 	.word	0x000000a0
        /*0484*/ 	.short	0x010a
        /*0486*/ 	.byte	0xff
	.zero		1


	//   ....[56]....
        /*0488*/ 	.word	0x00002960
        /*048c*/ 	.word	0x00000000
        /*0490*/ 	.word	0x00000000
        /*0494*/ 	.short	0x0101
        /*0496*/ 	.byte	0xff
	.zero		1


	//   ....[57]....
        /*0498*/ 	.word	0x000029f0
        /*049c*/ 	.word	0x000000ff
        /*04a0*/ 	.word	0x000000b0
        /*04a4*/ 	.short	0x0106
        /*04a6*/ 	.byte	0x05
	.zero		1


	//   ....[58]....
        /*04a8*/ 	.word	0x00002a10
        /*04ac*/ 	.word	0x000000ff
        /*04b0*/ 	.word	0x000000b0
        /*04b4*/ 	.short	0x010a
        /*04b6*/ 	.byte	0x05
	.zero		1


	//   ....[59]....
        /*04b8*/ 	.word	0x00002aa0
        /*04bc*/ 	.word	0x000000ff
        /*04c0*/ 	.word	0x000000b0
        /*04c4*/ 	.short	0x0106
        /*04c6*/ 	.byte	0x04
	.zero		1


	//   ....[60]....
        /*04c8*/ 	.word	0x00002ae0
        /*04cc*/ 	.word	0x00000000
        /*04d0*/ 	.word	0x000000b0
        /*04d4*/ 	.short	0x010a
        /*04d6*/ 	.byte	0xff
	.zero		1


	//   ....[61]....
        /*04d8*/ 	.word	0x00003020
        /*04dc*/ 	.word	0x00000000
        /*04e0*/ 	.word	0x000000a0
        /*04e4*/ 	.short	0x010a
        /*04e6*/ 	.byte	0xff
	.zero		1


	//   ....[62]....
        /*04e8*/ 	.word	0x00003130
        /*04ec*/ 	.word	0x00000003
        /*04f0*/ 	.word	0x00000000
        /*04f4*/ 	.short	0x0101
        /*04f6*/ 	.byte	0xff
	.zero		1


	//   ....[63]....
        /*04f8*/ 	.word	0x00003140
        /*04fc*/ 	.word	0x000000ff
        /*0500*/ 	.word	0x00000000
        /*0504*/ 	.short	0x010a
        /*0506*/ 	.byte	0x06
	.zero		1


	//   ....[64]....
        /*0508*/ 	.word	0x00003160
        /*050c*/ 	.word	0x000000ff
        /*0510*/ 	.word	0x000000e0
        /*0514*/ 	.short	0x010a
        /*0516*/ 	.byte	0x07
	.zero		1


	//   ....[65]....
        /*0518*/ 	.word	0x00003230
        /*051c*/ 	.word	0x000000ff
        /*0520*/ 	.word	0x00000000
        /*0524*/ 	.short	0x010a
        /*0526*/ 	.byte	0x06
	.zero		1


	//   ....[66]....
        /*0528*/ 	.word	0x00003360
        /*052c*/ 	.word	0x000000ff
        /*0530*/ 	.word	0x00000000
        /*0534*/ 	.short	0x010a
        /*0536*/ 	.byte	0x1a
	.zero		1


	//   ....[67]....
        /*0538*/ 	.word	0x00003600
        /*053c*/ 	.word	0x000000ff
        /*0540*/ 	.word	0x00000000
        /*0544*/ 	.short	0x010a
        /*0546*/ 	.byte	0x06
	.zero		1


	//   ....[68]....
        /*0548*/ 	.word	0x00003690
        /*054c*/ 	.word	0x000000ff
        /*0550*/ 	.word	0x00000000
        /*0554*/ 	.short	0x010a
        /*0556*/ 	.byte	0x06
	.zero		1


	//   ....[69]....
        /*0558*/ 	.word	0x00003720
        /*055c*/ 	.word	0x000000ff
        /*0560*/ 	.word	0x00000000
        /*0564*/ 	.short	0x010a
        /*0566*/ 	.byte	0x06
	.zero		1


	//   ....[70]....
        /*0568*/ 	.word	0x000037b0
        /*056c*/ 	.word	0x000000ff
        /*0570*/ 	.word	0x00000000
        /*0574*/ 	.short	0x010a
        /*0576*/ 	.byte	0x07
	.zero		1


	//   ....[71]....
        /*0578*/ 	.word	0x00003c30
        /*057c*/ 	.word	0x00000000
        /*0580*/ 	.word	0x000000a0
        /*0584*/ 	.short	0x010a
        /*0586*/ 	.byte	0xff
	.zero		1


	//   ....[72]....
        /*0588*/ 	.word	0x00003cf0
        /*058c*/ 	.word	0x00000000
        /*0590*/ 	.word	0x00000000
        /*0594*/ 	.short	0x0101
        /*0596*/ 	.byte	0xff
	.zero		1


	//   ....[73]....
        /*0598*/ 	.word	0x00004010
        /*059c*/ 	.word	0x000000ff
        /*05a0*/ 	.word	0x00000098
        /*05a4*/ 	.short	0x010a
        /*05a6*/ 	.byte	0x07
	.zero		1


	//   ....[74]....
        /*05a8*/ 	.word	0x00004200
        /*05ac*/ 	.word	0x000000ff
        /*05b0*/ 	.word	0x00000070
        /*05b4*/ 	.short	0x010a
        /*05b6*/ 	.byte	0x07
	.zero		1


	//   ....[75]....
        /*05b8*/ 	.word	0x00004370
        /*05bc*/ 	.word	0x000000ff
        /*05c0*/ 	.word	0x00000050
        /*05c4*/ 	.short	0x010b
        /*05c6*/ 	.byte	0x07
	.zero		1


	//   ....[76]....
        /*05c8*/ 	.word	0x00004380
        /*05cc*/ 	.word	0x000000ff
        /*05d0*/ 	.word	0x00000000
        /*05d4*/ 	.short	0x0101
        /*05d6*/ 	.byte	0x08
	.zero		1


	//   ....[77]....
        /*05d8*/ 	.word	0x000043a0
        /*05dc*/ 	.word	0x000000ff
        /*05e0*/ 	.word	0x00000078
        /*05e4*/ 	.short	0x010a
        /*05e6*/ 	.byte	0x07
	.zero		1


	//   ....[78]....
        /*05e8*/ 	.word	0x00004500
        /*05ec*/ 	.word	0x000000ff
        /*05f0*/ 	.word	0x00000058
        /*05f4*/ 	.short	0x010b
        /*05f6*/ 	.byte	0x07
	.zero		1


	//   ....[79]....
        /*05f8*/ 	.word	0x00004510
        /*05fc*/ 	.word	0x000000ff
        /*0600*/ 	.word	0x00000000
        /*0604*/ 	.short	0x0101
        /*0606*/ 	.byte	0x08
	.zero		1


	//   ....[80]....
        /*0608*/ 	.word	0x00004520
        /*060c*/ 	.word	0x000000ff
        /*0610*/ 	.word	0x00000080
        /*0614*/ 	.short	0x010a
        /*0616*/ 	.byte	0x07
	.zero		1


	//   ....[81]....
        /*0618*/ 	.word	0x000046c0
        /*061c*/ 	.word	0x000000ff
        /*0620*/ 	.word	0x00000060
        /*0624*/ 	.short	0x010b
        /*0626*/ 	.byte	0x07
	.zero		1


	//   ....[82]....
        /*0628*/ 	.word	0x00004730
        /*062c*/ 	.word	0x000000ff
        /*0630*/ 	.word	0x00000000
        /*0634*/ 	.short	0x0101
        /*0636*/ 	.byte	0x08
	.zero		1


	//   ....[83]....
        /*0638*/ 	.word	0x00004760
        /*063c*/ 	.word	0x000000ff
        /*0640*/ 	.word	0x00000088
        /*0644*/ 	.short	0x010a
        /*0646*/ 	.byte	0x07
	.zero		1


	//   ....[84]....
        /*0648*/ 	.word	0x00004970
        /*064c*/ 	.word	0x000000ff
        /*0650*/ 	.word	0x00000068
        /*0654*/ 	.short	0x010b
        /*0656*/ 	.byte	0x07
	.zero		1


	//   ....[85]....
        /*0658*/ 	.word	0x00004990
        /*065c*/ 	.word	0x000000ff
        /*0660*/ 	.word	0x00000000
        /*0664*/ 	.short	0x0101
        /*0666*/ 	.byte	0x0d
	.zero		1


	//   ....[86]....
        /*0668*/ 	.word	0x000049c0
        /*066c*/ 	.word	0x000000ff
        /*0670*/ 	.word	0x00000070
        /*0674*/ 	.short	0x010a
        /*0676*/ 	.byte	0x07
	.zero		1


	//   ....[87]....
        /*0678*/ 	.word	0x000049e0
        /*067c*/ 	.word	0x000000ff
        /*0680*/ 	.word	0x00000078
        /*0684*/ 	.short	0x010a
        /*0686*/ 	.byte	0x07
	.zero		1


	//   ....[88]....
        /*0688*/ 	.word	0x00004a00
        /*068c*/ 	.word	0x000000ff
        /*0690*/ 	.word	0x00000080
        /*0694*/ 	.short	0x010a
        /*0696*/ 	.byte	0x07
	.zero		1


	//   ....[89]....
        /*0698*/ 	.word	0x00004a40
        /*069c*/ 	.word	0x00000000
        /*06a0*/ 	.word	0x00000088
        /*06a4*/ 	.short	0x010a
        /*06a6*/ 	.byte	0xff
	.zero		1


	//   ....[90]....
        /*06a8*/ 	.word	0x00004d70
        /*06ac*/ 	.word	0x00000000
        /*06b0*/ 	.word	0x000000a0
        /*06b4*/ 	.short	0x010a
        /*06b6*/ 	.byte	0xff
	.zero		1


	//   ....[91]....
        /*06b8*/ 	.word	0x00004e80
        /*06bc*/ 	.word	0x00000000
        /*06c0*/ 	.word	0x00000000
        /*06c4*/ 	.short	0x0101
        /*06c6*/ 	.byte	0xff
	.zero		1


	//   ....[92]....
        /*06c8*/ 	.word	0x000058d0
        /*06cc*/ 	.word	0x000000ff
        /*06d0*/ 	.word	0x00000050
        /*06d4*/ 	.short	0x010a
        /*06d6*/ 	.byte	0x30
	.zero		1


	//   ....[93]....
        /*06d8*/ 	.word	0x00005910
        /*06dc*/ 	.word	0x00000058
        /*06e0*/ 	.word	0x000000c0
        /*06e4*/ 	.short	0x010a
        /*06e6*/ 	.byte	0xff
	.zero		1


	//   ....[94]....
        /*06e8*/ 	.word	0x00005a00
        /*06ec*/ 	.word	0x000000ff
        /*06f0*/ 	.word	0x00000050
        /*06f4*/ 	.short	0x010a
        /*06f6*/ 	.byte	0x30
	.zero		1


	//   ....[95]....
        /*06f8*/ 	.word	0x00005af0
        /*06fc*/ 	.word	0x00000058
        /*0700*/ 	.word	0x000000c0
        /*0704*/ 	.short	0x010a
        /*0706*/ 	.byte	0xff
	.zero		1


	//   ....[96]....
        /*0708*/ 	.word	0x000062c0
        /*070c*/ 	.word	0x00000000
        /*0710*/ 	.word	0x00000000
        /*0714*/ 	.short	0x0101
        /*0716*/ 	.byte	0xff
	.zero		1


	//   ....[97]....
        /*0718*/ 	.word	0x000062d0
        /*071c*/ 	.word	0x00000003
        /*0720*/ 	.word	0x00000050
        /*0724*/ 	.short	0x010a
        /*0726*/ 	.byte	0xff
	.zero		1


	//   ....[98]....
        /*0728*/ 	.word	0x000063b0
        /*072c*/ 	.word	0x00000003
        /*0730*/ 	.word	0x00000050
        /*0734*/ 	.short	0x010a
        /*0736*/ 	.byte	0xff
	.zero		1


	//   ....[99]....
        /*0738*/ 	.word	0x00006c10
        /*073c*/ 	.word	0x0000005b
        /*0740*/ 	.word	0x00000000
        /*0744*/ 	.short	0x0101
        /*0746*/ 	.byte	0xff
	.zero		1


	//   ....[100]....
        /*0748*/ 	.word	0x00006c30
        /*074c*/ 	.word	0x0000005c
        /*0750*/ 	.word	0x00000050
        /*0754*/ 	.short	0x010a
        /*0756*/ 	.byte	0xff
	.zero		1


	//   ....[101]....
        /*0758*/ 	.word	0x00006d00
        /*075c*/ 	.word	0x0000005c
        /*0760*/ 	.word	0x00000050
        /*0764*/ 	.short	0x010a
        /*0766*/ 	.byte	0xff
	.zero		1


	//   ....[102]....
        /*0768*/ 	.word	0x00007560
        /*076c*/ 	.word	0x0000005b
        /*0770*/ 	.word	0x00000000
        /*0774*/ 	.short	0x0101
        /*0776*/ 	.byte	0xff
	.zero		1


	//   ....[103]....
        /*0778*/ 	.word	0x00007580
        /*077c*/ 	.word	0x0000005c
        /*0780*/ 	.word	0x00000050
        /*0784*/ 	.short	0x010a
        /*0786*/ 	.byte	0xff
	.zero		1


	//   ....[104]....
        /*0788*/ 	.word	0x00007650
        /*078c*/ 	.word	0x0000005c
        /*0790*/ 	.word	0x00000050
        /*0794*/ 	.short	0x010a
        /*0796*/ 	.byte	0xff
	.zero		1


	//   ....[105]....
        /*0798*/ 	.word	0x00007990
        /*079c*/ 	.word	0x000000ff
        /*07a0*/ 	.word	0x00000000
        /*07a4*/ 	.short	0x0101
        /*07a6*/ 	.byte	0x05
	.zero		1


	//   ....[106]....
        /*07a8*/ 	.word	0x00007f10
        /*07ac*/ 	.word	0x00000002
        /*07b0*/ 	.word	0x00000000
        /*07b4*/ 	.short	0x0101
        /*07b6*/ 	.byte	0xff
	.zero		1


	//   ....[107]....
        /*07b8*/ 	.word	0x00008180
        /*07bc*/ 	.word	0x000000ff
        /*07c0*/ 	.word	0x00000000
        /*07c4*/ 	.short	0x0101
        /*07c6*/ 	.byte	0x04
	.zero		1


	//   ....[108]....
        /*07c8*/ 	.word	0x000081a0
        /*07cc*/ 	.word	0x00000003
        /*07d0*/ 	.word	0x00000110
        /*07d4*/ 	.short	0x010a
        /*07d6*/ 	.byte	0xff
	.zero		1


	//   ....[109]....
        /*07d8*/ 	.word	0x00008200
        /*07dc*/ 	.word	0x00000002
        /*07e0*/ 	.word	0x00000028
        /*07e4*/ 	.short	0x010a
        /*07e6*/ 	.byte	0xff
	.zero		1


	//   ....[110]....
        /*07e8*/ 	.word	0x00008260
        /*07ec*/ 	.word	0x00000002
        /*07f0*/ 	.word	0x00000028
        /*07f4*/ 	.short	0x010a
        /*07f6*/ 	.byte	0xff
	.zero		1


	//   ....[111]....
        /*07f8*/ 	.word	0x000082b0
        /*07fc*/ 	.word	0x00000002
        /*0800*/ 	.word	0x000000a0
        /*0804*/ 	.short	0x010a
        /*0806*/ 	.byte	0xff
	.zero		1


	//   ....[112]....
        /*0808*/ 	.word	0x00008310
        /*080c*/ 	.word	0x00000000
        /*0810*/ 	.word	0x00000000
        /*0814*/ 	.short	0x010a
        /*0816*/ 	.byte	0xff
	.zero		1


	//   ....[113]....
        /*0818*/ 	.word	0x00008370
        /*081c*/ 	.word	0x00000000
        /*0820*/ 	.word	0x00000000
        /*0824*/ 	.short	0x010a
        /*0826*/ 	.byte	0xff
	.zero		1


	//   ....[114]....
        /*0828*/ 	.word	0x000083d0
        /*082c*/ 	.word	0x00000000
        /*0830*/ 	.word	0x00000000
        /*0834*/ 	.short	0x010a
        /*0836*/ 	.byte	0xff
	.zero		1


	//   ....[115]....
        /*0838*/ 	.word	0x00008430
        /*083c*/ 	.word	0x00000000
        /*0840*/ 	.word	0x00000000
        /*0844*/ 	.short	0x010a
        /*0846*/ 	.byte	0xff
	.zero		1


	//   ....[116]....
        /*0848*/ 	.word	0x00008480
        /*084c*/ 	.word	0x00000000
        /*0850*/ 	.word	0x00000100
        /*0854*/ 	.short	0x010a
        /*0856*/ 	.byte	0xff
	.zero		1


	//   ....[117]....
        /*0858*/ 	.word	0x000084e0
        /*085c*/ 	.word	0x00000000
        /*0860*/ 	.word	0x000000b0
        /*0864*/ 	.short	0x010a
        /*0866*/ 	.byte	0xff
	.zero		1


	//   ....[118]....
        /*0868*/ 	.word	0x00008530
        /*086c*/ 	.word	0x00000000
        /*0870*/ 	.word	0x000000a0
        /*0874*/ 	.short	0x010a
        /*0876*/ 	.byte	0xff
	.zero		1


	//   ....[119]....
        /*0878*/ 	.word	0x00008590
        /*087c*/ 	.word	0x00000000
        /*0880*/ 	.word	0x000000b0
        /*0884*/ 	.short	0x010a
        /*0886*/ 	.byte	0xff
	.zero		1


	//   ....[120]....
        /*0888*/ 	.word	0x000085e0
        /*088c*/ 	.word	0x00000000
        /*0890*/ 	.word	0x000000a0
        /*0894*/ 	.short	0x010a
        /*0896*/ 	.byte	0xff
	.zero		1


	//   ....[121]....
        /*0898*/ 	.word	0x00008640
        /*089c*/ 	.word	0x00000003
        /*08a0*/ 	.word	0x000000e0
        /*08a4*/ 	.short	0x010a
        /*08a6*/ 	.byte	0xff
	.zero		1


	//   ....[122]....
        /*08a8*/ 	.word	0x000086a0
        /*08ac*/ 	.word	0x00000000
        /*08b0*/ 	.word	0x00000000
        /*08b4*/ 	.short	0x010a
        /*08b6*/ 	.byte	0xff
	.zero		1


	//   ....[123]....
        /*08b8*/ 	.word	0x00008700
        /*08bc*/ 	.word	0x00000000
        /*08c0*/ 	.word	0x00000000
        /*08c4*/ 	.short	0x010a
        /*08c6*/ 	.byte	0xff
	.zero		1


	//   ....[124]....
        /*08c8*/ 	.word	0x00008760
        /*08cc*/ 	.word	0x00000000
        /*08d0*/ 	.word	0x00000000
        /*08d4*/ 	.short	0x010a
        /*08d6*/ 	.byte	0xff
	.zero		1


	//   ....[125]....
        /*08d8*/ 	.word	0x000087c0
        /*08dc*/ 	.word	0x00000000
        /*08e0*/ 	.word	0x00000000
        /*08e4*/ 	.short	0x010a
        /*08e6*/ 	.byte	0xff
	.zero		1


	//   ....[126]....
        /*08e8*/ 	.word	0x00008820
        /*08ec*/ 	.word	0x00000000
        /*08f0*/ 	.word	0x00000000
        /*08f4*/ 	.short	0x010a
        /*08f6*/ 	.byte	0xff
	.zero		1


	//   ....[127]....
        /*08f8*/ 	.word	0x00008870
        /*08fc*/ 	.word	0x00000000
        /*0900*/ 	.word	0x000000a0
        /*0904*/ 	.short	0x010a
        /*0906*/ 	.byte	0xff
	.zero		1


	//   ....[128]....
        /*0908*/ 	.word	0x000088d0
        /*090c*/ 	.word	0x00000000
        /*0910*/ 	.word	0x00000098
        /*0914*/ 	.short	0x010a
        /*0916*/ 	.byte	0xff
	.zero		1


	//   ....[129]....
        /*0918*/ 	.word	0x00008930
        /*091c*/ 	.word	0x00000003
        /*0920*/ 	.word	0x00000070
        /*0924*/ 	.short	0x010a
        /*0926*/ 	.byte	0xff
	.zero		1


	//   ....[130]....
        /*0928*/ 	.word	0x00008990
        /*092c*/ 	.word	0x00000003
        /*0930*/ 	.word	0x00000078
        /*0934*/ 	.short	0x010a
        /*0936*/ 	.byte	0xff
	.zero		1


	//   ....[131]....
        /*0938*/ 	.word	0x000089f0
        /*093c*/ 	.word	0x00000003
        /*0940*/ 	.word	0x00000080
        /*0944*/ 	.short	0x010a
        /*0946*/ 	.byte	0xff
	.zero		1


	//   ....[132]....
        /*0948*/ 	.word	0x00008a50
        /*094c*/ 	.word	0x00000003
        /*0950*/ 	.word	0x00000088
        /*0954*/ 	.short	0x010a
        /*0956*/ 	.byte	0xff
	.zero		1


	//   ....[133]....
        /*0958*/ 	.word	0x00008ab0
        /*095c*/ 	.word	0x00000000
        /*0960*/ 	.word	0x00000070
        /*0964*/ 	.short	0x010a
        /*0966*/ 	.byte	0xff
	.zero		1


	//   ....[134]....
        /*0968*/ 	.word	0x00008b10
        /*096c*/ 	.word	0x00000000
        /*0970*/ 	.word	0x00000078
        /*0974*/ 	.short	0x010a
        /*0976*/ 	.byte	0xff
	.zero		1


	//   ....[135]....
        /*0978*/ 	.word	0x00008b70
        /*097c*/ 	.word	0x00000000
        /*0980*/ 	.word	0x00000080
        /*0984*/ 	.short	0x010a
        /*0986*/ 	.byte	0xff
	.zero		1


	//   ....[136]....
        /*0988*/ 	.word	0x00008bc0
        /*098c*/ 	.word	0x00000000
        /*0990*/ 	.word	0x000000a0
        /*0994*/ 	.short	0x010a
        /*0996*/ 	.byte	0xff
	.zero		1


	//   ....[137]....
        /*0998*/ 	.word	0x00008c20
        /*099c*/ 	.word	0x00000000
        /*09a0*/ 	.word	0x00000050
        /*09a4*/ 	.short	0x010a
        /*09a6*/ 	.byte	0xff
	.zero		1


	//   ....[138]....
        /*09a8*/ 	.word	0x00008c70
        /*09ac*/ 	.word	0x00000058
        /*09b0*/ 	.word	0x000000c0
        /*09b4*/ 	.short	0x010a
        /*09b6*/ 	.byte	0xff
	.zero		1


	//   ....[139]....
        /*09b8*/ 	.word	0x00008cc0
        /*09bc*/ 	.word	0x00000003
        /*09c0*/ 	.word	0x00000050
        /*09c4*/ 	.short	0x010a
        /*09c6*/ 	.byte	0xff
	.zero		1


	//   ....[140]....
        /*09c8*/ 	.word	0x00008d10
        /*09cc*/ 	.word	0x0000005c
        /*09d0*/ 	.word	0x00000050
        /*09d4*/ 	.short	0x010a
        /*09d6*/ 	.byte	0xff
	.zero		1


	//   ....[141]....
        /*09d8*/ 	.word	0x00008d60
        /*09dc*/ 	.word	0x0000005c
        /*09e0*/ 	.word	0x00000050
        /*09e4*/ 	.short	0x010a
        /*09e6*/ 	.byte	0xff
	.zero		1


	//----- nvinfo : EIATTR_NUM_MBARRIERS
	.align		4
.L_47:
        /*09e8*/ 	.byte	0x03, 0x38
        /*09ea*/ 	.short	0x0024


	//----- nvinfo : EIATTR_EXIT_INSTR_OFFSETS
	.align		4
        /*09ec*/ 	.byte	0x04, 0x1c
        /*09ee*/ 	.short	(.L_49 - .L_48)


	//   ....[0]....
.L_48:
        /*09f0*/ 	.word	0x000025c0


	//   ....[1]....
        /*09f4*/ 	.word	0x00002ab0


	//   ....[2]....
        /*09f8*/ 	.word	0x00002b10


	//   ....[3]....
        /*09fc*/ 	.word	0x00003a10


	//   ....[4]....
        /*0a00*/ 	.word	0x00004a70


	//   ....[5]....
        /*0a04*/ 	.word	0x00004ab0


	//   ....[6]....
        /*0a08*/ 	.word	0x00008070


	//   ....[7]....
        /*0a0c*/ 	.word	0x000080f0


	//   ....[8]....
        /*0a10*/ 	.word	0x00008120


	//   ....[9]....
        /*0a14*/ 	.word	0x00008190


	//----- nvinfo : EIATTR_MAX_THREADS
	.align		4
.L_49:
        /*0a18*/ 	.byte	0x04, 0x05
        /*0a1a*/ 	.short	(.L_51 - .L_50)
.L_50:
        /*0a1c*/ 	.word	0x00000100
        /*0a20*/ 	.word	0x00000001
        /*0a24*/ 	.word	0x00000001


	//----- nvinfo : EIATTR_CRS_STACK_SIZE
	.align		4
.L_51:
        /*0a28*/ 	.byte	0x04, 0x1e
        /*0a2a*/ 	.short	(.L_53 - .L_52)
.L_52:
        /*0a2c*/ 	.word	0x00000000


	//----- nvinfo : EIATTR_CBANK_PARAM_SIZE
	.align		4
.L_53:
        /*0a30*/ 	.byte	0x03, 0x19
        /*0a32*/ 	.short	0x0800


	//----- nvinfo : EIATTR_PARAM_CBANK
	.align		4
        /*0a34*/ 	.byte	0x04, 0x0a
        /*0a36*/ 	.short	(.L_55 - .L_54)
	.align		4
.L_54:
        /*0a38*/ 	.word	index@(.nv.constant0._ZN7cutlass13device_kernelINS_4gemm6kernel13GemmUniversalIN4cute5tupleIJiiiiEEENS1_10collective13CollectiveMmaINS1_35MainloopSm100TmaUmmaWarpSpecializedILi5ELi2ELi4ENS5_IJNS4_1CILi1EEESB_SB_EEEEENS5_IJNSA_ILi128EEENSA_ILi64EEENSA_ILi32EEEEEENS_10tfloat32_tENS5_IJlSB_lEEESI_SJ_NS4_8TiledMMAINS4_8MMA_AtomIJNS4_17SM100_MMA_TF32_SSISI_SI_fLi128ELi64ELNS4_4UMMA5MajorE0ELSO_0ELNSN_7ScaleInE0ELSP_0EEEEEENS4_6LayoutISC_NS5_IJNSA_ILi0EEEST_ST_EEEEENS5_IJNS4_10UnderscoreESW_SW_EEEEENS4_13SM90_TMA_LOADENS4_14ComposedLayoutINS4_7SwizzleILi3ELi4ELi3EEENS4_18smem_ptr_flag_bitsILi32EEENSS_INS5_IJNSA_ILi8EEESG_EEENS5_IJSG_SB_EEEEEEEvNS4_8identityESZ_S19_vS1A_EENS_8epilogue10collective18CollectiveEpilogueINS1C_23Sm100TmaWarpSpecializedILi4ELi2ELi16ELb1ELb0EEEJSH_NS5_IJNSS_ISE_SB_EENSS_INSA_ILi16EEESB_EEEEESI_SJ_SI_SJ_NS1C_6fusion15FusionCallbacksIS1G_NS1L_17LinearCombinationISI_fSI_fLNS_15FloatRoundStyleE2EEESH_S1K_JEEENS4_5SM1004TMEM4LOAD26SM100_TMEM_LOAD_32dp32b16xESZ_NS10_INS11_ILi2ELi4ELi3EEES14_NSS_INS5_IJS15_S1I_EEENS5_IJS1I_SB_EEEEEEENS4_39AutoVectorizingCopyWithAssumedAlignmentILi128EEENS4_14SM90_TMA_STOREES1Z_S21_S21_EEEvvEEEEvNT_6ParamsE)
        /*0a3c*/ 	.short	0x0380
        /*0a3e*/ 	.short	0x0800


	//----- nvinfo : EIATTR_SW_WAR
	.align		4
.L_55:
        /*0a40*/ 	.byte	0x04, 0x36
        /*0a42*/ 	.short	(.L_57 - .L_56)
.L_56:
        /*0a44*/ 	.word	0x00000008
.L_57:


//--------------------- .nv.callgraph             --------------------------
	.section	.nv.callgraph,"",@"SHT_CUDA_CALLGRAPH"
	.align	4
	.sectionentsize	8
	.align		4
        /*0000*/ 	.word	0x00000000
	.align		4
        /*0004*/ 	.word	0xffffffff
	.align		4
        /*0008*/ 	.word	index@(_ZN7cutlass13device_kernelINS_4gemm6kernel13GemmUniversalIN4cute5tupleIJiiiiEEENS1_10collective13CollectiveMmaINS1_35MainloopSm100TmaUmmaWarpSpecializedILi5ELi2ELi4ENS5_IJNS4_1CILi1EEESB_SB_EEEEENS5_IJNSA_ILi128EEENSA_ILi64EEENSA_ILi32EEEEEENS_10tfloat32_tENS5_IJlSB_lEEESI_SJ_NS4_8TiledMMAINS4_8MMA_AtomIJNS4_17SM100_MMA_TF32_SSISI_SI_fLi128ELi64ELNS4_4UMMA5MajorE0ELSO_0ELNSN_7ScaleInE0ELSP_0EEEEEENS4_6LayoutISC_NS5_IJNSA_ILi0EEEST_ST_EEEEENS5_IJNS4_10UnderscoreESW_SW_EEEEENS4_13SM90_TMA_LOADENS4_14ComposedLayoutINS4_7SwizzleILi3ELi4ELi3EEENS4_18smem_ptr_flag_bitsILi32EEENSS_INS5_IJNSA_ILi8EEESG_EEENS5_IJSG_SB_EEEEEEEvNS4_8identityESZ_S19_vS1A_EENS_8epilogue10collective18CollectiveEpilogueINS1C_23Sm100TmaWarpSpecializedILi4ELi2ELi16ELb1ELb0EEEJSH_NS5_IJNSS_ISE_SB_EENSS_INSA_ILi16EEESB_EEEEESI_SJ_SI_SJ_NS1C_6fusion15FusionCallbacksIS1G_NS1L_17LinearCombinationISI_fSI_fLNS_15FloatRoundStyleE2EEESH_S1K_JEEENS4_5SM1004TMEM4LOAD26SM100_TMEM_LOAD_32dp32b16xESZ_NS10_INS11_ILi2ELi4ELi3EEES14_NSS_INS5_IJS15_S1I_EEENS5_IJS1I_SB_EEEEEEENS4_39AutoVectorizingCopyWithAssumedAlignmentILi128EEENS4_14SM90_TMA_STOREES1Z_S21_S21_EEEvvEEEEvNT_6ParamsE)
	.align		4
        /*000c*/ 	.word	index@(__assertfail)
	.align		4
        /*0010*/ 	.word	0x00000000
	.align		4
        /*0014*/ 	.word	0xfffffffe
	.align		4
        /*0018*/ 	.word	0x00000000
	.align		4
        /*001c*/ 	.word	0xfffffffd
	.align		4
        /*0020*/ 	.word	0x00000000
	.align		4
        /*0024*/ 	.word	0xfffffffc


//--------------------- .nv.constant4             --------------------------
	.section	.nv.constant4,"a",@progbits
	.align	8
	.align		8
.nv.constant4:
        /*0000*/ 	.dword	__assertfail
	.align		8
        /*0008*/ 	.dword	__unnamed_1
	.align		8
        /*0010*/ 	.dword	__unnamed_2
	.align		8
        /*0018*/ 	.dword	_ZN40_INTERNAL_0d5a1ce8_4_k_cu_9fb49b1d_175154cuda3std3__45__cpo5beginE
	.align		8
        /*0020*/ 	.dword	_ZN40_INTERNAL_0d5a1ce8_4_k_cu_9fb49b1d_175154cuda3std3__45__cpo3endE
	.align		8
        /*0028*/ 	.dword	_ZN40_INTERNAL_0d5a1ce8_4_k_cu_9fb49b1d_175154cuda3std3__45__cpo6cbeginE
	.align		8
        /*0030*/ 	.dword	_ZN40_INTERNAL_0d5a1ce8_4_k_cu_9fb49b1d_175154cuda3std3__45__cpo4cendE
	.align		8
        /*0038*/ 	.dword	_ZN40_INTERNAL_0d5a1ce8_4_k_cu_9fb49b1d_175154cuda3std3__442_GLOBAL__N__0d5a1ce8_4_k_cu_9fb49b1d_175156ignoreE
	.align		8
        /*0040*/ 	.dword	_ZN40_INTERNAL_0d5a1ce8_4_k_cu_9fb49b1d_175154cuda3std3__419piecewise_constructE
	.align		8
        /*0048*/ 	.dword	_ZN40_INTERNAL_0d5a1ce8_4_k_cu_9fb49b1d_175154cuda3std3__48in_placeE
	.align		8
        /*0050*/ 	.dword	_ZN40_INTERNAL_0d5a1ce8_4_k_cu_9fb49b1d_175154cuda3std6ranges3__45__cpo4swapE
	.align		8
        /*0058*/ 	.dword	_ZN40_INTERNAL_0d5a1ce8_4_k_cu_9fb49b1d_175154cuda3std6ranges3__45__cpo9iter_moveE
	.align		8
        /*0060*/ 	.dword	_ZN40_INTERNAL_0d5a1ce8_4_k_cu_9fb49b1d_175154cute7productE
	.align		8
        /*0068*/ 	.dword	_ZN40_INTERNAL_0d5a1ce8_4_k_cu_9fb49b1d_175154cute1_E
	.align		8
        /*0070*/ 	.dword	$str$25
	.align		8
        /*0078*/ 	.dword	$str$26
	.align		8
        /*0080*/ 	.dword	$str$27
	.align		8
        /*0088*/ 	.dword	$str$28


//--------------------- .text._ZN7cutlass13device_kernelINS_4gemm6kernel13GemmUniversalIN4cute5tupleIJiiiiEEENS1_10collective13CollectiveMmaINS1_35MainloopSm100TmaUmmaWarpSpecializedILi5ELi2ELi4ENS5_IJNS4_1CILi1EEESB_SB_EEEEENS5_IJNSA_ILi128EEENSA_ILi64EEENSA_ILi32EEEEEENS_10tfloat32_tENS5_IJlSB_lEEESI_SJ_NS4_8TiledMMAINS4_8MMA_AtomIJNS4_17SM100_MMA_TF32_SSISI_SI_fLi128ELi64ELNS4_4UMMA5MajorE0ELSO_0ELNSN_7ScaleInE0ELSP_0EEEEEENS4_6LayoutISC_NS5_IJNSA_ILi0EEEST_ST_EEEEENS5_IJNS4_10UnderscoreESW_SW_EEEEENS4_13SM90_TMA_LOADENS4_14ComposedLayoutINS4_7SwizzleILi3ELi4ELi3EEENS4_18smem_ptr_flag_bitsILi32EEENSS_INS5_IJNSA_ILi8EEESG_EEENS5_IJSG_SB_EEEEEEEvNS4_8identityESZ_S19_vS1A_EENS_8epilogue10collective18CollectiveEpilogueINS1C_23Sm100TmaWarpSpecializedILi4ELi2ELi16ELb1ELb0EEEJSH_NS5_IJNSS_ISE_SB_EENSS_INSA_ILi16EEESB_EEEEESI_SJ_SI_SJ_NS1C_6fusion15FusionCallbacksIS1G_NS1L_17LinearCombinationISI_fSI_fLNS_15FloatRoundStyleE2EEESH_S1K_JEEENS4_5SM1004TMEM4LOAD26SM100_TMEM_LOAD_32dp32b16xESZ_NS10_INS11_ILi2ELi4ELi3EEES14_NSS_INS5_IJS15_S1I_EEENS5_IJS1I_SB_EEEEEEENS4_39AutoVectorizingCopyWithAssumedAlignmentILi128EEENS4_14SM90_TMA_STOREES1Z_S21_S21_EEEvvEEEEvNT_6ParamsE --------------------------
	.section	.text._ZN7cutlass13device_kernelINS_4gemm6kernel13GemmUniversalIN4cute5tupleIJiiiiEEENS1_10collective13CollectiveMmaINS1_35MainloopSm100TmaUmmaWarpSpecializedILi5ELi2ELi4ENS5_IJNS4_1CILi1EEESB_SB_EEEEENS5_IJNSA_ILi128EEENSA_ILi64EEENSA_ILi32EEEEEENS_10tfloat32_tENS5_IJlSB_lEEESI_SJ_NS4_8TiledMMAINS4_8MMA_AtomIJNS4_17SM100_MMA_TF32_SSISI_SI_fLi128ELi64ELNS4_4UMMA5MajorE0ELSO_0ELNSN_7ScaleInE0ELSP_0EEEEEENS4_6LayoutISC_NS5_IJNSA_ILi0EEEST_ST_EEEEENS5_IJNS4_10UnderscoreESW_SW_EEEEENS4_13SM90_TMA_LOADENS4_14ComposedLayoutINS4_7SwizzleILi3ELi4ELi3EEENS4_18smem_ptr_flag_bitsILi32EEENSS_INS5_IJNSA_ILi8EEESG_EEENS5_IJSG_SB_EEEEEEEvNS4_8identityESZ_S19_vS1A_EENS_8epilogue10collective18CollectiveEpilogueINS1C_23Sm100TmaWarpSpecializedILi4ELi2ELi16ELb1ELb0EEEJSH_NS5_IJNSS_ISE_SB_EENSS_INSA_ILi16EEESB_EEEEESI_SJ_SI_SJ_NS1C_6fusion15FusionCallbacksIS1G_NS1L_17LinearCombinationISI_fSI_fLNS_15FloatRoundStyleE2EEESH_S1K_JEEENS4_5SM1004TMEM4LOAD26SM100_TMEM_LOAD_32dp32b16xESZ_NS10_INS11_ILi2ELi4ELi3EEES14_NSS_INS5_IJS15_S1I_EEENS5_IJS1I_SB_EEEEEEENS4_39AutoVectorizingCopyWithAssumedAlignmentILi128EEENS4_14SM90_TMA_STOREES1Z_S21_S21_EEEvvEEEEvNT_6ParamsE,"ax",@progbits
	.align	128
.text._ZN7cutlass13device_kernelINS_4gemm6kernel13GemmUniversalIN4cute5tupleIJiiiiEEENS1_10collective13CollectiveMmaINS1_35MainloopSm100TmaUmmaWarpSpecializedILi5ELi2ELi4ENS5_IJNS4_1CILi1EEESB_SB_EEEEENS5_IJNSA_ILi128EEENSA_ILi64EEENSA_ILi32EEEEEENS_10tfloat32_tENS5_IJlSB_lEEESI_SJ_NS4_8TiledMMAINS4_8MMA_AtomIJNS4_17SM100_MMA_TF32_SSISI_SI_fLi128ELi64ELNS4_4UMMA5MajorE0ELSO_0ELNSN_7ScaleInE0ELSP_0EEEEEENS4_6LayoutISC_NS5_IJNSA_ILi0EEEST_ST_EEEEENS5_IJNS4_10UnderscoreESW_SW_EEEEENS4_13SM90_TMA_LOADENS4_14ComposedLayoutINS4_7SwizzleILi3ELi4ELi3EEENS4_18smem_ptr_flag_bitsILi32EEENSS_INS5_IJNSA_ILi8EEESG_EEENS5_IJSG_SB_EEEEEEEvNS4_8identityESZ_S19_vS1A_EENS_8epilogue10collective18CollectiveEpilogueINS1C_23Sm100TmaWarpSpecializedILi4ELi2ELi16ELb1ELb0EEEJSH_NS5_IJNSS_ISE_SB_EENSS_INSA_ILi16EEESB_EEEEESI_SJ_SI_SJ_NS1C_6fusion15FusionCallbacksIS1G_NS1L_17LinearCombinationISI_fSI_fLNS_15FloatRoundStyleE2EEESH_S1K_JEEENS4_5SM1004TMEM4LOAD26SM100_TMEM_LOAD_32dp32b16xESZ_NS10_INS11_ILi2ELi4ELi3EEES14_NSS_INS5_IJS15_S1I_EEENS5_IJS1I_SB_EEEEEEENS4_39AutoVectorizingCopyWithAssumedAlignmentILi128EEENS4_14SM90_TMA_STOREES1Z_S21_S21_EEEvvEEEEvNT_6ParamsE:
        .type           _ZN7cutlass13device_kernelINS_4gemm6kernel13GemmUniversalIN4cute5tupleIJiiiiEEENS1_10collective13CollectiveMmaINS1_35MainloopSm100TmaUmmaWarpSpecializedILi5ELi2ELi4ENS5_IJNS4_1CILi1EEESB_SB_EEEEENS5_IJNSA_ILi128EEENSA_ILi64EEENSA_ILi32EEEEEENS_10tfloat32_tENS5_IJlSB_lEEESI_SJ_NS4_8TiledMMAINS4_8MMA_AtomIJNS4_17SM100_MMA_TF32_SSISI_SI_fLi128ELi64ELNS4_4UMMA5MajorE0ELSO_0ELNSN_7ScaleInE0ELSP_0EEEEEENS4_6LayoutISC_NS5_IJNSA_ILi0EEEST_ST_EEEEENS5_IJNS4_10UnderscoreESW_SW_EEEEENS4_13SM90_TMA_LOADENS4_14ComposedLayoutINS4_7SwizzleILi3ELi4ELi3EEENS4_18smem_ptr_flag_bitsILi32EEENSS_INS5_IJNSA_ILi8EEESG_EEENS5_IJSG_SB_EEEEEEEvNS4_8identityESZ_S19_vS1A_EENS_8epilogue10collective18CollectiveEpilogueINS1C_23Sm100TmaWarpSpecializedILi4ELi2ELi16ELb1ELb0EEEJSH_NS5_IJNSS_ISE_SB_EENSS_INSA_ILi16EEESB_EEEEESI_SJ_SI_SJ_NS1C_6fusion15FusionCallbacksIS1G_NS1L_17LinearCombinationISI_fSI_fLNS_15FloatRoundStyleE2EEESH_S1K_JEEENS4_5SM1004TMEM4LOAD26SM100_TMEM_LOAD_32dp32b16xESZ_NS10_INS11_ILi2ELi4ELi3EEES14_NSS_INS5_IJS15_S1I_EEENS5_IJS1I_SB_EEEEEEENS4_39AutoVectorizingCopyWithAssumedAlignmentILi128EEENS4_14SM90_TMA_STOREES1Z_S21_S21_EEEvvEEEEvNT_6ParamsE,@function
        .size           _ZN7cutlass13device_kernelINS_4gemm6kernel13GemmUniversalIN4cute5tupleIJiiiiEEENS1_10collective13CollectiveMmaINS1_35MainloopSm100TmaUmmaWarpSpecializedILi5ELi2ELi4ENS5_IJNS4_1CILi1EEESB_SB_EEEEENS5_IJNSA_ILi128EEENSA_ILi64EEENSA_ILi32EEEEEENS_10tfloat32_tENS5_IJlSB_lEEESI_SJ_NS4_8TiledMMAINS4_8MMA_AtomIJNS4_17SM100_MMA_TF32_SSISI_SI_fLi128ELi64ELNS4_4UMMA5MajorE0ELSO_0ELNSN_7ScaleInE0ELSP_0EEEEEENS4_6LayoutISC_NS5_IJNSA_ILi0EEEST_ST_EEEEENS5_IJNS4_10UnderscoreESW_SW_EEEEENS4_13SM90_TMA_LOADENS4_14ComposedLayoutINS4_7SwizzleILi3ELi4ELi3EEENS4_18smem_ptr_flag_bitsILi32EEENSS_INS5_IJNSA_ILi8EEESG_EEENS5_IJSG_SB_EEEEEEEvNS4_8identityESZ_S19_vS1A_EENS_8epilogue10collective18CollectiveEpilogueINS1C_23Sm100TmaWarpSpecializedILi4ELi2ELi16ELb1ELb0EEEJSH_NS5_IJNSS_ISE_SB_EENSS_INSA_ILi16EEESB_EEEEESI_SJ_SI_SJ_NS1C_6fusion15FusionCallbacksIS1G_NS1L_17LinearCombinationISI_fSI_fLNS_15FloatRoundStyleE2EEESH_S1K_JEEENS4_5SM1004TMEM4LOAD26SM100_TMEM_LOAD_32dp32b16xESZ_NS10_INS11_ILi2ELi4ELi3EEES14_NSS_INS5_IJS15_S1I_EEENS5_IJS1I_SB_EEEEEEENS4_39AutoVectorizingCopyWithAssumedAlignmentILi128EEENS4_14SM90_TMA_STOREES1Z_S21_S21_EEEvvEEEEvNT_6ParamsE,(.L_x_179 - _ZN7cutlass13device_kernelINS_4gemm6kernel13GemmUniversalIN4cute5tupleIJiiiiEEENS1_10collective13CollectiveMmaINS1_35MainloopSm100TmaUmmaWarpSpecializedILi5ELi2ELi4ENS5_IJNS4_1CILi1EEESB_SB_EEEEENS5_IJNSA_ILi128EEENSA_ILi64EEENSA_ILi32EEEEEENS_10tfloat32_tENS5_IJlSB_lEEESI_SJ_NS4_8TiledMMAINS4_8MMA_AtomIJNS4_17SM100_MMA_TF32_SSISI_SI_fLi128ELi64ELNS4_4UMMA5MajorE0ELSO_0ELNSN_7ScaleInE0ELSP_0EEEEEENS4_6LayoutISC_NS5_IJNSA_ILi0EEEST_ST_EEEEENS5_IJNS4_10UnderscoreESW_SW_EEEEENS4_13SM90_TMA_LOADENS4_14ComposedLayoutINS4_7SwizzleILi3ELi4ELi3EEENS4_18smem_ptr_flag_bitsILi32EEENSS_INS5_IJNSA_ILi8EEESG_EEENS5_IJSG_SB_EEEEEEEvNS4_8identityESZ_S19_vS1A_EENS_8epilogue10collective18CollectiveEpilogueINS1C_23Sm100TmaWarpSpecializedILi4ELi2ELi16ELb1ELb0EEEJSH_NS5_IJNSS_ISE_SB_EENSS_INSA_ILi16EEESB_EEEEESI_SJ_SI_SJ_NS1C_6fusion15FusionCallbacksIS1G_NS1L_17LinearCombinationISI_fSI_fLNS_15FloatRoundStyleE2EEESH_S1K_JEEENS4_5SM1004TMEM4LOAD26SM100_TMEM_LOAD_32dp32b16xESZ_NS10_INS11_ILi2ELi4ELi3EEES14_NSS_INS5_IJS15_S1I_EEENS5_IJS1I_SB_EEEEEEENS4_39AutoVectorizingCopyWithAssumedAlignmentILi128EEENS4_14SM90_TMA_STOREES1Z_S21_S21_EEEvvEEEEvNT_6ParamsE)
        .other          _ZN7cutlass13device_kernelINS_4gemm6kernel13GemmUniversalIN4cute5tupleIJiiiiEEENS1_10collective13CollectiveMmaINS1_35MainloopSm100TmaUmmaWarpSpecializedILi5ELi2ELi4ENS5_IJNS4_1CILi1EEESB_SB_EEEEENS5_IJNSA_ILi128EEENSA_ILi64EEENSA_ILi32EEEEEENS_10tfloat32_tENS5_IJlSB_lEEESI_SJ_NS4_8TiledMMAINS4_8MMA_AtomIJNS4_17SM100_MMA_TF32_SSISI_SI_fLi128ELi64ELNS4_4UMMA5MajorE0ELSO_0ELNSN_7ScaleInE0ELSP_0EEEEEENS4_6LayoutISC_NS5_IJNSA_ILi0EEEST_ST_EEEEENS5_IJNS4_10UnderscoreESW_SW_EEEEENS4_13SM90_TMA_LOADENS4_14ComposedLayoutINS4_7SwizzleILi3ELi4ELi3EEENS4_18smem_ptr_flag_bitsILi32EEENSS_INS5_IJNSA_ILi8EEESG_EEENS5_IJSG_SB_EEEEEEEvNS4_8identityESZ_S19_vS1A_EENS_8epilogue10collective18CollectiveEpilogueINS1C_23Sm100TmaWarpSpecializedILi4ELi2ELi16ELb1ELb0EEEJSH_NS5_IJNSS_ISE_SB_EENSS_INSA_ILi16EEESB_EEEEESI_SJ_SI_SJ_NS1C_6fusion15FusionCallbacksIS1G_NS1L_17LinearCombinationISI_fSI_fLNS_15FloatRoundStyleE2EEESH_S1K_JEEENS4_5SM1004TMEM4LOAD26SM100_TMEM_LOAD_32dp32b16xESZ_NS10_INS11_ILi2ELi4ELi3EEES14_NSS_INS5_IJS15_S1I_EEENS5_IJS1I_SB_EEEEEEENS4_39AutoVectorizingCopyWithAssumedAlignmentILi128EEENS4_14SM90_TMA_STOREES1Z_S21_S21_EEEvvEEEEvNT_6ParamsE,@"STO_CUDA_ENTRY STV_DEFAULT"
_ZN7cutlass13device_kernelINS_4gemm6kernel13GemmUniversalIN4cute5tupleIJiiiiEEENS1_10collective13CollectiveMmaINS1_35MainloopSm100TmaUmmaWarpSpecializedILi5ELi2ELi4ENS5_IJNS4_1CILi1EEESB_SB_EEEEENS5_IJNSA_ILi128EEENSA_ILi64EEENSA_ILi32EEEEEENS_10tfloat32_tENS5_IJlSB_lEEESI_SJ_NS4_8TiledMMAINS4_8MMA_AtomIJNS4_17SM100_MMA_TF32_SSISI_SI_fLi128ELi64ELNS4_4UMMA5MajorE0ELSO_0ELNSN_7ScaleInE0ELSP_0EEEEEENS4_6LayoutISC_NS5_IJNSA_ILi0EEEST_ST_EEEEENS5_IJNS4_10UnderscoreESW_SW_EEEEENS4_13SM90_TMA_LOADENS4_14ComposedLayoutINS4_7SwizzleILi3ELi4ELi3EEENS4_18smem_ptr_flag_bitsILi32EEENSS_INS5_IJNSA_ILi8EEESG_EEENS5_IJSG_SB_EEEEEEEvNS4_8identityESZ_S19_vS1A_EENS_8epilogue10collective18CollectiveEpilogueINS1C_23Sm100TmaWarpSpecializedILi4ELi2ELi16ELb1ELb0EEEJSH_NS5_IJNSS_ISE_SB_EENSS_INSA_ILi16EEESB_EEEEESI_SJ_SI_SJ_NS1C_6fusion15FusionCallbacksIS1G_NS1L_17LinearCombinationISI_fSI_fLNS_15FloatRoundStyleE2EEESH_S1K_JEEENS4_5SM1004TMEM4LOAD26SM100_TMEM_LOAD_32dp32b16xESZ_NS10_INS11_ILi2ELi4ELi3EEES14_NSS_INS5_IJS15_S1I_EEENS5_IJS1I_SB_EEEEEEENS4_39AutoVectorizingCopyWithAssumedAlignmentILi128EEENS4_14SM90_TMA_STOREES1Z_S21_S21_EEEvvEEEEvNT_6ParamsE:
[----:B------:R-:W1:Y:S01]  /*0000*/  LDC R1, c[0x0][0x37c] ;  /* 0x0000df00ff017b82 */ /* 0x000e620000000800 */
[----:B------:R-:W2:Y:S01]  /*0010*/  S2R R81, SR_TID.X ;  /* 0x0000000000517919 */ /* 0x000ea20000002100 */
[----:B------:R-:W3:Y:S01]  /*0020*/  LDCU.64 UR4, c[0x0][0x890] ;  /* 0x00011200ff0477ac */ /* 0x000ee20008000a00 */
[----:B------:R-:W-:Y:S02]  /*0030*/  PRMT R67, RZ, 0x7610, R67 ;  /* 0x00007610ff437816 */ /* 0x000fe40000000043 */
[----:B------:R-:W-:Y:S01]  /*0040*/  ELECT P5, URZ, PT ;  /* 0x0000000000ff782f */ /* 0x000fe200038a0000 */
[----:B------:R-:W4:Y:S01]  /*0050*/  LDCU.64 UR46, c[0x0][0x358] ;  /* 0x00006b00ff2e77ac */ /* 0x000f220008000a00 */
[----:B---3--:R-:W-:-:S04]  /*0060*/  UISETP.NE.U32.AND UP0, UPT, UR4, URZ, UPT ;  /* 0x000000ff0400728c */ /* 0x008fc8000bf05070 */
[----:B------:R-:W-:Y:S01]  /*0070*/  UISETP.NE.AND.EX UP0, UPT, UR5, URZ, UPT, UP0 ;  /* 0x000000ff0500728c */ /* 0x000fe2000bf05300 */
[----:B--2---:R-:W-:-:S05]  /*0080*/  SHF.R.U32.HI R72, RZ, 0x5, R81 ;  /* 0x00000005ff487819 */ /* 0x004fca0000011651 */
[----:B------:R-:W2:Y:S02]  /*0090*/  SHFL.IDX PT, R0, R72, RZ, 0x1f ;  /* 0x00001fff48007589 */ /* 0x000ea400000e0000 */
[----:B--2---:R-:W-:Y:S01]  /*00a0*/  R2UR UR8, R0 ;  /* 0x00000000000872ca */ /* 0x004fe200000e0000 */
[----:B-1--4-:R-:W-:-:S14]  /*00b0*/  BRA.U UP0, `(.L_x_0) ;  /* 0x00000001002c7547 */ /* 0x012fdc000b800000 */
[----:B------:R-:W1:Y:S02]  /*00c0*/  LDCU.64 UR6, c[0x0][0x888] ;  /* 0x00011100ff0677ac */ /* 0x000e640008000a00 */
[----:B-1----:R-:W-:-:S04]  /*00d0*/  UISETP.NE.U32.AND UP0, UPT, UR6, URZ, UPT ;  /* 0x000000ff0600728c */ /* 0x002fc8000bf05070 */
[----:B------:R-:W-:-:S09]  /*00e0*/  UISETP.NE.AND.EX UP0, UPT, UR7, URZ, UPT, UP0 ;  /* 0x000000ff0700728c */ /* 0x000fd2000bf05300 */
[----:B------:R-:W-:Y:S05]  /*00f0*/  BRA.U !UP0, `(.L_x_1) ;  /* 0x0000000108107547 */ /* 0x000fea000b800000 */
[----:B------:R-:W1:Y:S02]  /*0100*/  LDC.64 R2, c[0x0][0x888] ;  /* 0x00022200ff027b82 */ /* 0x000e640000000a00 */
[----:B-1----:R1:W5:Y:S01]  /*0110*/  LDG.E R35, desc[UR46][R2.64] ;  /* 0x0000002e02237981 */ /* 0x002362000c1e1900 */
[----:B------:R-:W-:Y:S01]  /*0120*/  HFMA2 R67, -RZ, RZ, 0, 5.9604644775390625e-08 ;  /* 0x00000001ff437431 */ /* 0x000fe200000001ff */
[----:B------:R-:W-:Y:S05]  /*0130*/  BRA `(.L_x_0) ;  /* 0x00000000000c7947 */ /* 0x000fea0003800000 */
.L_x_1:
[----:B------:R-:W1:Y:S01]  /*0140*/  LDCU UR6, c[0x0][0x880] ;  /* 0x00011000ff0677ac */ /* 0x000e620008000800 */
[----:B------:R-:W-:Y:S01]  /*0150*/  HFMA2 R67, -RZ, RZ, 0, 5.9604644775390625e-08 ;  /* 0x00000001ff437431 */ /* 0x000fe200000001ff */
[----:B-1----:R-:W-:-:S07]  /*0160*/  MOV R35, UR6 ;  /* 0x0000000600237c02 */ /* 0x002fce0008000f00 */
.L_x_0:
[----:B------:R-:W2:Y:S02]  /*0170*/  LDCU.64 UR6, c[0x0][0x8b0] ;  /* 0x00011600ff0677ac */ /* 0x000ea40008000a00 */
[----:B--2---:R-:W-:-:S04]  /*0180*/  UISETP.NE.U32.AND UP0, UPT, UR6, URZ, UPT ;  /* 0x000000ff0600728c */ /* 0x004fc8000bf05070 */
[----:B------:R-:W-:-:S09]  /*0190*/  UISETP.NE.AND.EX UP0, UPT, UR7, URZ, UPT, UP0 ;  /* 0x000000ff0700728c */ /* 0x000fd2000bf05300 */
[----:B------:R-:W-:Y:S05]  /*01a0*/  BRA.U UP0, `(.L_x_2) ;  /* 0x0000000100247547 */ /* 0x000fea000b800000 */
[----:B------:R-:W2:Y:S02]  /*01b0*/  LDCU.64 UR6, c[0x0][0x8a8] ;  /* 0x00011500ff0677ac */ /* 0x000ea40008000a00 */
[----:B--2---:R-:W-:-:S04]  /*01c0*/  UISETP.NE.U32.AND UP0, UPT, UR6, URZ, UPT ;  /* 0x000000ff0600728c */ /* 0x004fc8000bf05070 */
[----:B------:R-:W-:-:S09]  /*01d0*/  UISETP.NE.AND.EX UP0, UPT, UR7, URZ, UPT, UP0 ;  /* 0x000000ff0700728c */ /* 0x000fd2000bf05300 */
[----:B------:R-:W-:Y:S05]  /*01e0*/  BRA.U !UP0, `(.L_x_3) ;  /* 0x00000001080c7547 */ /* 0x000fea000b800000 */
[----:B------:R-:W2:Y:S02]  /*01f0*/  LDC.64 R32, c[0x0][0x8a8] ;  /* 0x00022a00ff207b82 */ /* 0x000ea40000000a00 */
[----:B--2---:R2:W5:Y:S01]  /*0200*/  LDG.E R32, desc[UR46][R32.64] ;  /* 0x0000002e20207981 */ /* 0x004562000c1e1900 */
[----:B------:R-:W-:Y:S05]  /*0210*/  BRA `(.L_x_2) ;  /* 0x0000000000087947 */ /* 0x000fea0003800000 */
.L_x_3:
[----:B------:R-:W2:Y:S02]  /*0220*/  LDCU UR6, c[0x0][0x8a0] ;  /* 0x00011400ff0677ac */ /* 0x000ea40008000800 */
[----:B--2---:R-:W-:Y:S02]  /*0230*/  MOV R32, UR6 ;  /* 0x0000000600207c02 */ /* 0x004fe40008000f00 */
.L_x_2:
[----:B------:R-:W-:Y:S01]  /*0240*/  IMAD.U32 R0, RZ, RZ, UR8 ;  /* 0x00000008ff007e24 */ /* 0x000fe2000f8e00ff */
[----:B------:R-:W-:Y:S04]  /*0250*/  BSSY.RECONVERGENT B0, `(.L_x_4) ;  /* 0x000000c000007945 */ /* 0x000fe80003800200 */
[C---:B------:R-:W-:Y:S02]  /*0260*/  ISETP.NE.OR P1, PT, R0.reuse, 0x1, !P5 ;  /* 0x000000010000780c */ /* 0x040fe40006f25670 */
[----:B------:R-:W-:-:S11]  /*0270*/  ISETP.NE.OR P0, PT, R0, 0x3, !P5 ;  /* 0x000000030000780c */ /* 0x000fd60006f05670 */
[----:B------:R-:W-:Y:S05]  /*0280*/  @P1 BRA `(.L_x_5) ;  /* 0x0000000000201947 */ /* 0x000fea0003800000 */
[----:B------:R-:W3:Y:S02]  /*0290*/  LDCU.64 UR6, c[0x0][0x348] ;  /* 0x00006900ff0677ac */ /* 0x000ee40008000a00 */
[----:B---3--:R-:W-:Y:S02]  /*02a0*/  UIADD3 UR10, UP1, UPT, UR6, 0x80, URZ ;  /* 0x00000080060a7890 */ /* 0x008fe4000ff3e0ff */
[----:B------:R-:W-:Y:S02]  /*02b0*/  UIADD3 UR6, UP0, UPT, UR6, 0x180, URZ ;  /* 0x0000018006067890 */ /* 0x000fe4000ff1e0ff */
[----:B------:R-:W-:Y:S02]  /*02c0*/  UIADD3.X UR11, UPT, UPT, URZ, UR7, URZ, UP1, !UPT ;  /* 0x00000007ff0b7290 */ /* 0x000fe40008ffe4ff */
[----:B------:R-:W-:-:S07]  /*02d0*/  UIADD3.X UR7, UPT, UPT, URZ, UR7, URZ, UP0, !UPT ;  /* 0x00000007ff077290 */ /* 0x000fce00087fe4ff */
[----:B------:R3:W-:Y:S02]  /*02e0*/  UTMACCTL.PF [UR10] ;  /* 0x000000000a0079b9 */ /* 0x0007e40008040000 */
[----:B------:R3:W-:Y:S02]  /*02f0*/  UTMACCTL.PF [UR6] ;  /* 0x00000000060079b9 */ /* 0x0007e40008040000 */
[----:B---3--:R-:W-:Y:S01]  /*0300*/  NOP ;  /* 0x0000000000007918 */ /* 0x008fe20000000000 */
.L_x_5:
[----:B------:R-:W-:Y:S05]  /*0310*/  BSYNC.RECONVERGENT B0 ;  /* 0x0000000000007941 */ /* 0x000fea0003800200 */
.L_x_4:
[----:B------:R-:W-:Y:S04]  /*0320*/  BSSY.RECONVERGENT B0, `(.L_x_6) ;  /* 0x000000a000007945 */ /* 0x000fe80003800200 */
        /* <DEDUP_REMOVED lines=9> */
.L_x_7:
[----:B------:R-:W-:Y:S05]  /*03c0*/  BSYNC.RECONVERGENT B0 ;  /* 0x0000000000007941 */ /* 0x000fea0003800200 */
.L_x_6:
[----:B------:R-:W3:Y:S01]  /*03d0*/  LDCU.64 UR6, c[0x0][0x888] ;  /* 0x00011100ff0677ac */ /* 0x000ee20008000a00 */
[----:B------:R-:W-:Y:S02]  /*03e0*/  UISETP.EQ.U32.AND UP1, UPT, UR4, URZ, UPT ;  /* 0x000000ff0400728c */ /* 0x000fe4000bf22070 */
[----:B------:R-:W-:Y:S02]  /*03f0*/  UPLOP3.LUT UP2, UPT, UPT, UPT, UPT, 0x80, 0x8 ;  /* 0x000000000008789c */ /* 0x000fe40003f4f070 */
[----:B---3--:R-:W-:-:S04]  /*0400*/  UISETP.NE.U32.AND UP0, UPT, UR6, URZ, UPT ;  /* 0x000000ff0600728c */ /* 0x008fc8000bf05070 */
[----:B------:R-:W-:-:S04]  /*0410*/  UISETP.NE.AND.EX UP0, UPT, UR7, URZ, UPT, UP0 ;  /* 0x000000ff0700728c */ /* 0x000fc8000bf05300 */
[----:B------:R-:W-:-:S04]  /*0420*/  UISETP.EQ.OR.EX UP3, UPT, UR5, URZ, !UP0, UP1 ;  /* 0x000000ff0500728c */ /* 0x000fc8000c762710 */
[----:B------:R-:W-:-:S05]  /*0430*/  UP2UR UR50, UPR, URZ, 0x8 ;  /* 0x00000008ff327883 */ /* 0x000fca0008000000 */
[----:B------:R-:W-:Y:S07]  /*0440*/  BRA.U !UP3, `(.L_x_8) ;  /* 0x000000010b207547 */ /* 0x000fee000b800000 */
[----:B------:R-:W-:Y:S01]  /*0450*/  UISETP.NE.U32.AND UP2, UPT, UR4, URZ, UPT ;  /* 0x000000ff0400728c */ /* 0x000fe2000bf45070 */
[----:B-----5:R-:W-:Y:S01]  /*0460*/  FSETP.NEU.AND P0, PT, R35, RZ, PT ;  /* 0x000000ff2300720b */ /* 0x020fe20003f0d000 */
[----:B------:R-:W-:Y:S02]  /*0470*/  USEL UR4, URZ, 0xffffffff, UP0 ;  /* 0xffffffffff047887 */ /* 0x000fe40008000000 */
[----:B------:R-:W-:-:S10]  /*0480*/  UISETP.NE.AND.EX UP2, UPT, UR5, URZ, UPT, UP2 ;  /* 0x000000ff0500728c */ /* 0x000fd4000bf45320 */
[----:B------:R-:W-:Y:S01]  /*0490*/  VOTEU.ANY UP1, P0 ;  /* 0x0000000000ff7886 */ /* 0x000fe20000020100 */
[----:B------:R-:W-:-:S04]  /*04a0*/  @!UP2 USEL UR4, URZ, 0xffffffff, UP1 ;  /* 0xffffffffff04a887 */ /* 0x000fc80008800000 */
[----:B------:R-:W-:-:S04]  /*04b0*/  ULOP3.LUT UR4, UR4, 0x1, URZ, 0xc0, !UPT ;  /* 0x0000000104047892 */ /* 0x000fc8000f8ec0ff */
[----:B------:R-:W-:-:S11]  /*04c0*/  UISETP.NE.U32.AND UP2, UPT, UR4, 0x1, UPT ;  /* 0x000000010400788c */ /* 0x000fd6000bf45070 */
.L_x_8:
[----:B-1----:R-:W1:Y:S01]  /*04d0*/  SHFL.IDX PT, R2, R72, RZ, 0x1f ;  /* 0x00001fff48027589 */ /* 0x002e6200000e0000 */
[----:B------:R-:W-:-:S04]  /*04e0*/  UISETP.NE.AND UP1, UPT, UR8, 0x2, UPT ;  /* 0x000000020800788c */ /* 0x000fc8000bf25270 */
[----:B------:R-:W-:Y:S01]  /*04f0*/  USEL UR6, URZ, 0x1, UP1 ;  /* 0x00000001ff067887 */ /* 0x000fe20008800000 */
[----:B-1----:R-:W-:-:S13]  /*0500*/  ISETP.NE.AND P0, PT, R2, RZ, PT ;  /* 0x000000ff0200720c */ /* 0x002fda0003f05270 */
[----:B------:R-:W-:Y:S05]  /*0510*/  @P0 BRA `(.L_x_9) ;  /* 0x0000000000500947 */ /* 0x000fea0003800000 */
[----:B------:R-:W1:Y:S01]  /*0520*/  S2UR UR5, SR_CgaCtaId ;  /* 0x00000000000579c3 */ /* 0x000e620000008800 */
[----:B------:R-:W-:Y:S01]  /*0530*/  UMOV UR7, 0x400 ;  /* 0x0000040000077882 */ /* 0x000fe20000000000 */
[----:B------:R-:W-:Y:S01]  /*0540*/  UMOV UR4, 0x1 ;  /* 0x0000000100047882 */ /* 0x000fe20000000000 */
[----:B------:R-:W-:Y:S01]  /*0550*/  ELECT P0, URZ, PT ;  /* 0x0000000000ff782f */ /* 0x000fe20003800000 */
[----:B------:R-:W-:-:S04]  /*0560*/  UIADD3 UR10, UPT, UPT, -UR4, 0x100000, URZ ;  /* 0x00100000040a7890 */ /* 0x000fc8000fffe1ff */
[----:B------:R-:W-:Y:S02]  /*0570*/  USHF.L.U32 UR11, UR10, 0xb, URZ ;  /* 0x0000000b0a0b7899 */ /* 0x000fe400080006ff */
[----:B------:R-:W-:Y:S02]  /*0580*/  USHF.L.U32 UR10, UR10, 0x1, URZ ;  /* 0x000000010a0a7899 */ /* 0x000fe400080006ff */
[----:B-1----:R-:W-:Y:S01]  /*0590*/  ULEA UR5, UR5, UR7, 0x18 ;  /* 0x0000000705057291 */ /* 0x002fe2000f8ec0ff */
[----:B------:R-:W1:Y:S11]  /*05a0*/  FENCE.VIEW.ASYNC.S ;  /* 0x00000000000073c6 */ /* 0x000e760000000000 */
[----:B-1----:R1:W3:Y:S01]  /*05b0*/  SYNCS.EXCH.64 URZ, [UR5], UR10 ;  /* 0x0000000a05ff75b2 */ /* 0x0022e20008000100 */
[----:B------:R1:W4:Y:S01]  /*05c0*/  SYNCS.EXCH.64 URZ, [UR5+0x28], UR10 ;  /* 0x0000280a05ff75b2 */ /* 0x0003220008000100 */
[----:B------:R1:W1:Y:S01]  /*05d0*/  SYNCS.EXCH.64 URZ, [UR5+0x8], UR10 ;  /* 0x0000080a05ff75b2 */ /* 0x0002620008000100 */
[----:B------:R1:W1:Y:S01]  /*05e0*/  SYNCS.EXCH.64 URZ, [UR5+0x30], UR10 ;  /* 0x0000300a05ff75b2 */ /* 0x0002620008000100 */
[----:B------:R1:W1:Y:S01]  /*05f0*/  SYNCS.EXCH.64 URZ, [UR5+0x10], UR10 ;  /* 0x0000100a05ff75b2 */ /* 0x0002620008000100 */
[----:B------:R1:W1:Y:S01]  /*0600*/  SYNCS.EXCH.64 URZ, [UR5+0x38], UR10 ;  /* 0x0000380a05ff75b2 */ /* 0x0002620008000100 */
[----:B------:R1:W1:Y:S01]  /*0610*/  SYNCS.EXCH.64 URZ, [UR5+0x18], UR10 ;  /* 0x0000180a05ff75b2 */ /* 0x0002620008000100 */
[----:B------:R1:W1:Y:S01]  /*0620*/  SYNCS.EXCH.64 URZ, [UR5+0x40], UR10 ;  /* 0x0000400a05ff75b2 */ /* 0x0002620008000100 */
[----:B------:R1:W1:Y:S01]  /*0630*/  SYNCS.EXCH.64 URZ, [UR5+0x20], UR10 ;  /* 0x0000200a05ff75b2 */ /* 0x0002620008000100 */
[----:B------:R1:W1:Y:S01]  /*0640*/  SYNCS.EXCH.64 URZ, [UR5+0x48], UR10 ;  /* 0x0000480a05ff75b2 */ /* 0x0002620008000100 */
[----:B------:R-:W-:Y:S01]  /*0650*/  NOP ;  /* 0x0000000000007918 */ /* 0x000fe20000000000 */
.L_x_9:
[----:B------:R-:W2:Y:S01]  /*0660*/  SHFL.IDX PT, R2, R72, RZ, 0x1f ;  /* 0x00001fff48027589 */ /* 0x000ea200000e0000 */
[----:B------:R-:W-:Y:S01]  /*0670*/  NOP ;  /* 0x0000000000007918 */ /* 0x000fe20000000000 */
[----:B--2---:R-:W-:-:S13]  /*0680*/  ISETP.NE.AND P0, PT, R2, 0x1, PT ;  /* 0x000000010200780c */ /* 0x004fda0003f05270 */
[----:B------:R-:W-:Y:S05]  /*0690*/  @P0 BRA `(.L_x_10) ;  /* 0x0000000000580947 */ /* 0x000fea0003800000 */
[----:B------:R-:W2:Y:S01]  /*06a0*/  S2UR UR7, SR_CgaCtaId ;  /* 0x00000000000779c3 */ /* 0x000ea20000008800 */
[----:B------:R-:W-:Y:S01]  /*06b0*/  UMOV UR9, 0x400 ;  /* 0x0000040000097882 */ /* 0x000fe20000000000 */
[----:B-1----:R-:W-:Y:S01]  /*06c0*/  UMOV UR5, 0x20 ;  /* 0x0000002000057882 */ /* 0x002fe20000000000 */
[----:B------:R-:W-:Y:S01]  /*06d0*/  UMOV UR4, 0x80 ;  /* 0x0000008000047882 */ /* 0x000fe20000000000 */
[----:B------:R-:W-:-:S04]  /*06e0*/  UIADD3 UR10, UPT, UPT, -UR5, 0x100000, URZ ;  /* 0x00100000050a7890 */ /* 0x000fc8000fffe1ff */
[----:B------:R-:W-:Y:S02]  /*06f0*/  USHF.L.U32 UR11, UR10, 0xb, URZ ;  /* 0x0000000b0a0b7899 */ /* 0x000fe400080006ff */
[----:B------:R-:W-:Y:S02]  /*0700*/  USHF.L.U32 UR10, UR10, 0x1, URZ ;  /* 0x000000010a0a7899 */ /* 0x000fe400080006ff */
[----:B------:R-:W-:-:S04]  /*0710*/  UIADD3 UR4, UPT, UPT, -UR4, 0x100000, URZ ;  /* 0x0010000004047890 */ /* 0x000fc8000fffe1ff */
[----:B------:R-:W-:Y:S02]  /*0720*/  USHF.L.U32 UR5, UR4, 0xb, URZ ;  /* 0x0000000b04057899 */ /* 0x000fe400080006ff */
[----:B------:R-:W-:Y:S01]  /*0730*/  USHF.L.U32 UR4, UR4, 0x1, URZ ;  /* 0x0000000104047899 */ /* 0x000fe200080006ff */
[----:B------:R-:W-:Y:S01]  /*0740*/  ELECT P0, URZ, PT ;  /* 0x0000000000ff782f */ /* 0x000fe20003800000 */
[----:B--2---:R-:W-:Y:S01]  /*0750*/  ULEA UR7, UR7, UR9, 0x18 ;  /* 0x0000000907077291 */ /* 0x004fe2000f8ec0ff */
[----:B------:R-:W1:Y:S11]  /*0760*/  FENCE.VIEW.ASYNC.S ;  /* 0x00000000000073c6 */ /* 0x000e760000000000 */
[----:B-1----:R2:W1:Y:S01]  /*0770*/  SYNCS.EXCH.64 URZ, [UR7+0x50], UR10 ;  /* 0x0000500a07ff75b2 */ /* 0x0024620008000100 */
[----:B------:R2:W1:Y:S01]  /*0780*/  SYNCS.EXCH.64 URZ, [UR7+0x70], UR4 ;  /* 0x0000700407ff75b2 */ /* 0x0004620008000100 */
[----:B------:R2:W1:Y:S01]  /*0790*/  SYNCS.EXCH.64 URZ, [UR7+0x58], UR10 ;  /* 0x0000580a07ff75b2 */ /* 0x0004620008000100 */
[----:B------:R2:W1:Y:S01]  /*07a0*/  SYNCS.EXCH.64 URZ, [UR7+0x78], UR4 ;  /* 0x0000780407ff75b2 */ /* 0x0004620008000100 */
[----:B------:R2:W1:Y:S01]  /*07b0*/  SYNCS.EXCH.64 URZ, [UR7+0x60], UR10 ;  /* 0x0000600a07ff75b2 */ /* 0x0004620008000100 */
[----:B------:R2:W1:Y:S01]  /*07c0*/  SYNCS.EXCH.64 URZ, [UR7+0x80], UR4 ;  /* 0x0000800407ff75b2 */ /* 0x0004620008000100 */
[----:B------:R2:W1:Y:S01]  /*07d0*/  SYNCS.EXCH.64 URZ, [UR7+0x68], UR10 ;  /* 0x0000680a07ff75b2 */ /* 0x0004620008000100 */
[----:B------:R2:W1:Y:S02]  /*07e0*/  SYNCS.EXCH.64 URZ, [UR7+0x88], UR4 ;  /* 0x0000880407ff75b2 */ /* 0x0004640008000100 */
[----:B--2---:R-:W-:Y:S01]  /*07f0*/  NOP ;  /* 0x0000000000007918 */ /* 0x004fe20000000000 */
.L_x_10:
[----:B------:R-:W2:Y:S01]  /*0800*/  SHFL.IDX PT, R2, R72, RZ, 0x1f ;  /* 0x00001fff48027589 */ /* 0x000ea200000e0000 */
[----:B------:R-:W-:Y:S01]  /*0810*/  NOP ;  /* 0x0000000000007918 */ /* 0x000fe20000000000 */
[----:B--2---:R-:W-:-:S13]  /*0820*/  ISETP.NE.AND P0, PT, R2, 0x3, PT ;  /* 0x000000030200780c */ /* 0x004fda0003f05270 */
[----:B------:R-:W-:Y:S05]  /*0830*/  @P0 BRA `(.L_x_11) ;  /* 0x0000000000300947 */ /* 0x000fea0003800000 */
[----:B-1----:R-:W1:Y:S01]  /*0840*/  S2UR UR5, SR_CgaCtaId ;  /* 0x00000000000579c3 */ /* 0x002e620000008800 */
        /* <DEDUP_REMOVED lines=8> */
[----:B-1----:R2:W1:Y:S01]  /*08d0*/  SYNCS.EXCH.64 URZ, [UR5+0x90], UR10 ;  /* 0x0000900a05ff75b2 */ /* 0x0024620008000100 */
[----:B------:R2:W1:Y:S02]  /*08e0*/  SYNCS.EXCH.64 URZ, [UR5+0x98], UR10 ;  /* 0x0000980a05ff75b2 */ /* 0x0004640008000100 */
[----:B--2---:R-:W-:Y:S01]  /*08f0*/  NOP ;  /* 0x0000000000007918 */ /* 0x004fe20000000000 */
.L_x_11:
[----:B------:R-:W2:Y:S01]  /*0900*/  SHFL.IDX PT, R2, R72, RZ, 0x1f ;  /* 0x00001fff48027589 */ /* 0x000ea200000e0000 */
[----:B------:R-:W-:Y:S01]  /*0910*/  NOP ;  /* 0x0000000000007918 */ /* 0x000fe20000000000 */
[----:B--2---:R-:W-:-:S13]  /*0920*/  ISETP.NE.AND P0, PT, R2, 0x4, PT ;  /* 0x000000040200780c */ /* 0x004fda0003f05270 */
[----:B------:R-:W-:Y:S05]  /*0930*/  @P0 BRA `(.L_x_12) ;  /* 0x00000000004c0947 */ /* 0x000fea0003800000 */
[----:B-1----:R-:W1:Y:S01]  /*0940*/  S2UR UR5, SR_CgaCtaId ;  /* 0x00000000000579c3 */ /* 0x002e620000008800 */
[----:B------:R-:W-:Y:S01]  /*0950*/  UMOV UR9, 0x100 ;  /* 0x0000010000097882 */ /* 0x000fe20000000000 */
[----:B------:R-:W-:Y:S01]  /*0960*/  UMOV UR7, 0x400 ;  /* 0x0000040000077882 */ /* 0x000fe20000000000 */
[----:B------:R-:W-:Y:S01]  /*0970*/  USEL UR9, UR9, 0xe0, UP2 ;  /* 0x000000e009097887 */ /* 0x000fe20009000000 */
[----:B------:R-:W-:Y:S01]  /*0980*/  UMOV UR4, 0x1 ;  /* 0x0000000100047882 */ /* 0x000fe20000000000 */
[----:B------:R-:W-:Y:S01]  /*0990*/  ELECT P0, URZ, PT ;  /* 0x0000000000ff782f */ /* 0x000fe20003800000 */
[----:B------:R-:W-:-:S04]  /*09a0*/  UIADD3 UR10, UPT, UPT, -UR4, 0x100000, URZ ;  /* 0x00100000040a7890 */ /* 0x000fc8000fffe1ff */
[----:B------:R-:W-:Y:S02]  /*09b0*/  USHF.L.U32 UR11, UR10, 0xb, URZ ;  /* 0x0000000b0a0b7899 */ /* 0x000fe400080006ff */
[----:B------:R-:W-:Y:S02]  /*09c0*/  USHF.L.U32 UR10, UR10, 0x1, URZ ;  /* 0x000000010a0a7899 */ /* 0x000fe400080006ff */
[----:B------:R-:W-:-:S04]  /*09d0*/  UIADD3 UR12, UPT, UPT, -UR9, 0x100000, URZ ;  /* 0x00100000090c7890 */ /* 0x000fc8000fffe1ff */
[----:B------:R-:W-:Y:S02]  /*09e0*/  USHF.L.U32 UR13, UR12, 0xb, URZ ;  /* 0x0000000b0c0d7899 */ /* 0x000fe400080006ff */
[----:B------:R-:W-:Y:S02]  /*09f0*/  USHF.L.U32 UR12, UR12, 0x1, URZ ;  /* 0x000000010c0c7899 */ /* 0x000fe400080006ff */
[----:B-1----:R-:W-:Y:S01]  /*0a00*/  ULEA UR5, UR5, UR7, 0x18 ;  /* 0x0000000705057291 */ /* 0x002fe2000f8ec0ff */
[----:B------:R-:W1:Y:S11]  /*0a10*/  FENCE.VIEW.ASYNC.S ;  /* 0x00000000000073c6 */ /* 0x000e760000000000 */
[----:B-1----:R2:W1:Y:S01]  /*0a20*/  SYNCS.EXCH.64 URZ, [UR5+0xa0], UR10 ;  /* 0x0000a00a05ff75b2 */ /* 0x0024620008000100 */
[----:B------:R2:W1:Y:S01]  /*0a30*/  SYNCS.EXCH.64 URZ, [UR5+0xb0], UR12 ;  /* 0x0000b00c05ff75b2 */ /* 0x0004620008000100 */
[----:B------:R2:W1:Y:S01]  /*0a40*/  SYNCS.EXCH.64 URZ, [UR5+0xa8], UR10 ;  /* 0x0000a80a05ff75b2 */ /* 0x0004620008000100 */
[----:B------:R2:W1:Y:S02]  /*0a50*/  SYNCS.EXCH.64 URZ, [UR5+0xb8], UR12 ;  /* 0x0000b80c05ff75b2 */ /* 0x0004640008000100 */
[----:B--2---:R-:W-:Y:S01]  /*0a60*/  NOP ;  /* 0x0000000000007918 */ /* 0x004fe20000000000 */
.L_x_12:
        /* <DEDUP_REMOVED lines=26> */
.L_x_13:
        /* <DEDUP_REMOVED lines=18> */
.L_x_14:
[----:B-1----:R-:W1:Y:S01]  /*0d30*/  S2UR UR5, SR_CTAID.X ;  /* 0x00000000000579c3 */ /* 0x002e620000002500 */
[----:B------:R-:W-:-:S05]  /*0d40*/  CS2R.32 R68, SR_CgaSize ;  /* 0x0000000000447805 */ /* 0x000fca0000008a00 */
[----:B------:R-:W-:-:S05]  /*0d50*/  IMAD R68, R68, -0xa0, RZ ;  /* 0xffffff6044447824 */ /* 0x000fca00078e02ff */
[----:B------:R-:W-:-:S14]  /*0d60*/  R2UR UR9, R68 ;  /* 0x00000000440972ca */ /* 0x000fdc00000e0000 */
[----:B------:R-:W2:Y:S01]  /*0d70*/  LDCU UR9, c[0x0][UR9+0x2b0] ;  /* 0x00005600090977ac */ /* 0x000ea20008000800 */
[----:B------:R-:W-:Y:S01]  /*0d80*/  NOP ;  /* 0x0000000000007918 */ /* 0x000fe20000000000 */
[----:B------:R-:W-:-:S05]  /*0d90*/  CS2R.32 R68, SR_CgaSize ;  /* 0x0000000000447805 */ /* 0x000fca0000008a00 */
[----:B------:R-:W-:-:S05]  /*0da0*/  IMAD R68, R68, -0xa0, RZ ;  /* 0xffffff6044447824 */ /* 0x000fca00078e02ff */
[----:B------:R-:W-:-:S14]  /*0db0*/  R2UR UR7, R68 ;  /* 0x00000000440772ca */ /* 0x000fdc00000e0000 */
[----:B------:R-:W3:Y:S01]  /*0dc0*/  LDCU UR7, c[0x0][UR7+0x2b4] ;  /* 0x00005680070777ac */ /* 0x000ee20008000800 */
[----:B------:R-:W4:Y:S08]  /*0dd0*/  S2UR UR4, SR_CTAID.Y ;  /* 0x00000000000479c3 */ /* 0x000f300000002600 */
[----:B------:R-:W3:Y:S01]  /*0de0*/  LDC R9, c[0x0][0xb24] ;  /* 0x0002c900ff097b82 */ /* 0x000ee20000000800 */
[----:B-1----:R-:W-:-:S02]  /*0df0*/  I2FP.F32.U32 R4, UR5 ;  /* 0x0000000500047c45 */ /* 0x002fc40008201000 */
[----:B------:R-:W-:-:S05]  /*0e00*/  CS2R.32 R5, SR_CgaSize ;  /* 0x0000000000057805 */ /* 0x000fca0000008a00 */
[----:B------:R-:W-:-:S06]  /*0e10*/  IMAD R5, R5, -0xa0, RZ ;  /* 0xffffff6005057824 */ /* 0x000fcc00078e02ff */
[----:B------:R-:W1:Y:S01]  /*0e20*/  LDC R5, c[0x0][R5+0x2a0] ;  /* 0x0000a80005057b82 */ /* 0x000e620000000800 */
[----:B------:R-:W-:Y:S01]  /*0e30*/  MOV R21, UR5 ;  /* 0x0000000500157c02 */ /* 0x000fe20008000f00 */
[----:B--2---:R-:W-:Y:S01]  /*0e40*/  FMUL R4, R4, UR9 ;  /* 0x0000000904047c20 */ /* 0x004fe20008400000 */
[----:B----4-:R-:W-:Y:S02]  /*0e50*/  I2FP.F32.U32 R2, UR4 ;  /* 0x0000000400027c45 */ /* 0x010fe40008201000 */
[----:B------:R-:W-:-:S05]  /*0e60*/  CS2R.32 R3, SR_CgaSize ;  /* 0x0000000000037805 */ /* 0x000fca0000008a00 */
[----:B------:R-:W-:-:S06]  /*0e70*/  IMAD R3, R3, -0xa0, RZ ;  /* 0xffffff6003037824 */ /* 0x000fcc00078e02ff */
[----:B------:R-:W2:Y:S01]  /*0e80*/  LDC R3, c[0x0][R3+0x2a4] ;  /* 0x0000a90003037b82 */ /* 0x000ea20000000800 */
[----:B------:R-:W4:Y:S01]  /*0e90*/  F2I.U32.TRUNC.NTZ R68, R4 ;  /* 0x0000000400447305 */ /* 0x000f22000020f000 */
[----:B------:R-:W-:Y:S01]  /*0ea0*/  MOV R20, UR4 ;  /* 0x0000000400147c02 */ /* 0x000fe20008000f00 */
[----:B---3--:R-:W-:-:S05]  /*0eb0*/  FMUL R2, R2, UR7 ;  /* 0x0000000702027c20 */ /* 0x008fca0008400000 */
[----:B------:R-:W-:Y:S01]  /*0ec0*/  BAR.SYNC.DEFER_BLOCKING 0x0 ;  /* 0x0000000000007b1d */ /* 0x000fe20000010000 */
[----:B------:R-:W-:-:S05]  /*0ed0*/  ISETP.GE.AND P0, PT, R9, 0x1, PT ;  /* 0x000000010900780c */ /* 0x000fca0003f06270 */
[----:B------:R-:W3:Y:S02]  /*0ee0*/  F2I.U32.TRUNC.NTZ R66, R2 ;  /* 0x0000000200427305 */ /* 0x000ee4000020f000 */
[----:B------:R-:W2:Y:S01]  /*0ef0*/  S2UR UR36, SR_CTAID.Z ;  /* 0x00000000002479c3 */ /* 0x000ea20000002700 */
[----:B----4-:R-:W-:-:S05]  /*0f00*/  IADD3 R68, PT, PT, -R68, RZ, RZ ;  /* 0x000000ff44447210 */ /* 0x010fca0007ffe1ff */
[----:B-1----:R-:W-:Y:S01]  /*0f10*/  IMAD R68, R5, R68, UR5 ;  /* 0x0000000505447e24 */ /* 0x002fe2000f8e0244 */
[----:B---3--:R-:W-:-:S05]  /*0f20*/  IADD3 R66, PT, PT, -R66, RZ, RZ ;  /* 0x000000ff42427210 */ /* 0x008fca0007ffe1ff */
[----:B--2---:R-:W-:Y:S01]  /*0f30*/  IMAD R66, R3, R66, UR4 ;  /* 0x0000000403427e24 */ /* 0x004fe2000f8e0242 */
[----:B------:R-:W-:Y:S06]  /*0f40*/  @!P0 BRA `(.L_x_15) ;  /* 0x0000000000b88947 */ /* 0x000fec0003800000 */
[----:B------:R-:W1:Y:S01]  /*0f50*/  LDC.64 R4, c[0x0][0xb18] ;  /* 0x0002c600ff047b82 */ /* 0x000e620000000a00 */
[----:B------:R-:W-:-:S07]  /*0f60*/  ISETP.NE.AND P0, PT, R9, 0x1, PT ;  /* 0x000000010900780c */ /* 0x000fce0003f05270 */
[----:B------:R-:W2:Y:S08]  /*0f70*/  LDC R10, c[0x0][0xb0c] ;  /* 0x0002c300ff0a7b82 */ /* 0x000eb00000000800 */
[----:B------:R-:W3:Y:S08]  /*0f80*/  LDC R11, c[0x0][0x370] ;  /* 0x0000dc00ff0b7b82 */ /* 0x000ef00000000800 */
[----:B------:R-:W4:Y:S01]  /*0f90*/  LDC R12, c[0x0][0x374] ;  /* 0x0000dd00ff0c7b82 */ /* 0x000f220000000800 */
[----:B-1----:R-:W-:-:S07]  /*0fa0*/  ISETP.NE.AND P1, PT, R4, 0x1, PT ;  /* 0x000000010400780c */ /* 0x002fce0003f25270 */
[----:B------:R-:W3:Y:S01]  /*0fb0*/  LDC.64 R6, c[0x0][0xb10] ;  /* 0x0002c400ff067b82 */ /* 0x000ee20000000a00 */
[----:B--2---:R-:W-:-:S07]  /*0fc0*/  ISETP.NE.AND P2, PT, R10, 0x1, PT ;  /* 0x000000010a00780c */ /* 0x004fce0003f45270 */
[----:B------:R-:W1:Y:S08]  /*0fd0*/  LDC R8, c[0x0][0xb20] ;  /* 0x0002c800ff087b82 */ /* 0x000e700000000800 */
[----:B------:R-:W2:Y:S01]  /*0fe0*/  LDC.64 R2, c[0x0][0xb28] ;  /* 0x0002ca00ff027b82 */ /* 0x000ea20000000a00 */
[----:B----4-:R-:W-:-:S04]  /*0ff0*/  IMAD.HI.U32 R13, R12, R5, RZ ;  /* 0x000000050c0d7227 */ /* 0x010fc800078e00ff */
[----:B------:R-:W-:-:S04]  /*1000*/  IMAD.HI.U32 R5, R20, R5, RZ ;  /* 0x0000000514057227 */ /* 0x000fc800078e00ff */
[----:B---3--:R-:W-:-:S04]  /*1010*/  IMAD.HI.U32 R14, R11, R6, RZ ;  /* 0x000000060b0e7227 */ /* 0x008fc800078e00ff */
[C---:B------:R-:W-:Y:S01]  /*1020*/  IMAD.HI.U32 R16, R21.reuse, R6, RZ ;  /* 0x0000000615107227 */ /* 0x040fe200078e00ff */
[-C--:B------:R-:W-:Y:S02]  /*1030*/  @P2 SHF.R.U32.HI R11, RZ, R7.reuse, R14 ;  /* 0x00000007ff0b2219 */ /* 0x080fe4000001160e */
[-C--:B-1----:R-:W-:Y:S02]  /*1040*/  @P1 SHF.R.U32.HI R12, RZ, R8.reuse, R13 ;  /* 0x00000008ff0c1219 */ /* 0x082fe4000001160d */
[----:B------:R-:W-:Y:S02]  /*1050*/  SHF.R.U32.HI R5, RZ, R8, R5 ;  /* 0x00000008ff057219 */ /* 0x000fe40000011605 */
[----:B------:R-:W-:Y:S02]  /*1060*/  SHF.R.U32.HI R16, RZ, R7, R16 ;  /* 0x00000007ff107219 */ /* 0x000fe40000011610 */
[----:B------:R-:W-:Y:S01]  /*1070*/  SEL R5, R20, R5, !P1 ;  /* 0x0000000514057207 */ /* 0x000fe20004800000 */
[----:B--2---:R-:W-:Y:S01]  /*1080*/  IMAD.HI.U32 R14, R12, R2, RZ ;  /* 0x000000020c0e7227 */ /* 0x004fe200078e00ff */
[----:B------:R-:W-:-:S02]  /*1090*/  SEL R7, R21, R16, !P2 ;  /* 0x0000001015077207 */ /* 0x000fc40005000000 */
[----:B------:R-:W-:Y:S01]  /*10a0*/  IADD3 R13, PT, PT, -R5, RZ, RZ ;  /* 0x000000ff050d7210 */ /* 0x000fe20007ffe1ff */
[----:B------:R-:W-:Y:S01]  /*10b0*/  IMAD.HI.U32 R6, R11, R2, RZ ;  /* 0x000000020b067227 */ /* 0x000fe200078e00ff */
[----:B------:R-:W-:-:S03]  /*10c0*/  @P0 SHF.R.U32.HI R12, RZ, R3, R14 ;  /* 0x00000003ff0c0219 */ /* 0x000fc6000001160e */
[----:B------:R-:W-:Y:S01]  /*10d0*/  IMAD R13, R4, R13, R20 ;  /* 0x0000000d040d7224 */ /* 0x000fe200078e0214 */
[----:B------:R-:W-:Y:S01]  /*10e0*/  @P0 SHF.R.U32.HI R11, RZ, R3, R6 ;  /* 0x00000003ff0b0219 */ /* 0x000fe20000011606 */
[----:B------:R-:W-:-:S04]  /*10f0*/  IMAD R12, R12, R9, RZ ;  /* 0x000000090c0c7224 */ /* 0x000fc800078e02ff */
[----:B------:R-:W-:Y:S01]  /*1100*/  IMAD R6, R11, R9, RZ ;  /* 0x000000090b067224 */ /* 0x000fe200078e02ff */
[----:B------:R-:W-:-:S04]  /*1110*/  ISETP.GE.AND P1, PT, R5, R12, PT ;  /* 0x0000000c0500720c */ /* 0x000fc80003f26270 */
[----:B------:R-:W-:Y:S01]  /*1120*/  ISETP.GE.OR P1, PT, R7, R6, P1 ;  /* 0x000000060700720c */ /* 0x000fe20000f26670 */
[----:B------:R-:W-:-:S05]  /*1130*/  IMAD.HI.U32 R6, R5, R2, RZ ;  /* 0x0000000205067227 */ /* 0x000fca00078e00ff */
[----:B------:R-:W-:-:S04]  /*1140*/  SHF.R.U32.HI R6, RZ, R3, R6 ;  /* 0x00000003ff067219 */ /* 0x000fc80000011606 */
[----:B------:R-:W-:-:S03]  /*1150*/  SEL R6, R5, R6, !P0 ;  /* 0x0000000605067207 */ /* 0x000fc60004000000 */
[----:B------:R-:W-:Y:S01]  /*1160*/  @!P1 IMAD.HI.U32 R8, R7, R2, RZ ;  /* 0x0000000207089227 */ /* 0x000fe200078e00ff */
[----:B------:R-:W-:-:S04]  /*1170*/  IADD3 R2, PT, PT, -R6, RZ, RZ ;  /* 0x000000ff06027210 */ /* 0x000fc80007ffe1ff */
[----:B------:R-:W-:Y:S01]  /*1180*/  @!P1 SHF.R.U32.HI R8, RZ, R3, R8 ;  /* 0x00000003ff089219 */ /* 0x000fe20000011608 */
[----:B------:R-:W-:-:S03]  /*1190*/  IMAD R2, R9, R2, R5 ;  /* 0x0000000209027224 */ /* 0x000fc600078e0205 */
[----:B------:R-:W-:-:S05]  /*11a0*/  @!P1 SEL R3, R7, R8, !P0 ;  /* 0x0000000807039207 */ /* 0x000fca0004000000 */
[--C-:B------:R-:W-:Y:S02]  /*11b0*/  @!P1 IMAD.IADD R6, R6, 0x1, -R3.reuse ;  /* 0x0000000106069824 */ /* 0x100fe400078e0a03 */
[----:B------:R-:W-:Y:S01]  /*11c0*/  @!P1 IMAD R3, R2, R11, R3 ;  /* 0x0000000b02039224 */ /* 0x000fe200078e0203 */
[----:B------:R-:W-:Y:S01]  /*11d0*/  IADD3 R2, PT, PT, -R7, RZ, RZ ;  /* 0x000000ff07027210 */ /* 0x000fe20007ffe1ff */
[----:B------:R-:W-:Y:S02]  /*11e0*/  @!P1 IMAD R5, R6, R9, R7 ;  /* 0x0000000906059224 */ /* 0x000fe400078e0207 */
[----:B------:R-:W-:Y:S02]  /*11f0*/  @!P1 IMAD.MOV.U32 R7, RZ, RZ, R3 ;  /* 0x000000ffff079224 */ /* 0x000fe400078e0003 */
[----:B------:R-:W-:Y:S02]  /*1200*/  IMAD R2, R10, R2, R21 ;  /* 0x000000020a027224 */ /* 0x000fe400078e0215 */
[----:B------:R-:W-:-:S02]  /*1210*/  IMAD R20, R5, R4, R13 ;  /* 0x0000000405147224 */ /* 0x000fc400078e020d */
[----:B------:R-:W-:Y:S02]  /*1220*/  IMAD R21, R7, R10, R2 ;  /* 0x0000000a07157224 */ /* 0x000fe400078e0202 */
.L_x_15:
[----:B------:R-:W1:Y:S01]  /*1230*/  LDCU UR4, c[0x0][0xb30] ;  /* 0x00016600ff0477ac */ /* 0x000e620008000800 */
[----:B------:R-:W2:Y:S08]  /*1240*/  S2UR UR37, SR_CgaCtaId ;  /* 0x00000000002579c3 */ /* 0x000eb00000008800 */
[----:B------:R-:W3:Y:S01]  /*1250*/  LDC R26, c[0x0][0xb24] ;  /* 0x0002c900ff1a7b82 */ /* 0x000ee20000000800 */
[----:B-1----:R-:W-:-:S09]  /*1260*/  UISETP.NE.AND UP1, UPT, UR4, 0x1, UPT ;  /* 0x000000010400788c */ /* 0x002fd2000bf25270 */
[----:B--2---:R-:W-:Y:S05]  /*1270*/  BRA.U UP1, `(.L_x_16) ;  /* 0x0000000101407547 */ /* 0x004fea000b800000 */
[----:B------:R-:W1:Y:S08]  /*1280*/  LDC.64 R4, c[0x0][0xb10] ;  /* 0x0002c400ff047b82 */ /* 0x000e700000000a00 */
[----:B------:R-:W2:Y:S08]  /*1290*/  LDC.64 R2, c[0x0][0xb18] ;  /* 0x0002c600ff027b82 */ /* 0x000eb00000000a00 */
[----:B------:R-:W4:Y:S08]  /*12a0*/  LDC R6, c[0x0][0xb20] ;  /* 0x0002c800ff067b82 */ /* 0x000f300000000800 */
[----:B------:R-:W3:Y:S01]  /*12b0*/  LDC R8, c[0x0][0xb0c] ;  /* 0x0002c300ff087b82 */ /* 0x000ee20000000800 */
[----:B-1----:R-:W-:-:S05]  /*12c0*/  IMAD.HI.U32 R4, R21, R4, RZ ;  /* 0x0000000415047227 */ /* 0x002fca00078e00ff */
[----:B------:R-:W-:Y:S01]  /*12d0*/  SHF.R.U32.HI R4, RZ, R5, R4 ;  /* 0x00000005ff047219 */ /* 0x000fe20000011604 */
[----:B--2---:R-:W-:Y:S01]  /*12e0*/  IMAD.HI.U32 R3, R20, R3, RZ ;  /* 0x0000000314037227 */ /* 0x004fe200078e00ff */
[----:B------:R-:W-:-:S04]  /*12f0*/  ISETP.NE.AND P0, PT, R2, 0x1, PT ;  /* 0x000000010200780c */ /* 0x000fc80003f05270 */
[----:B----4-:R-:W-:-:S04]  /*1300*/  SHF.R.U32.HI R3, RZ, R6, R3 ;  /* 0x00000006ff037219 */ /* 0x010fc80000011603 */
[----:B------:R-:W-:Y:S02]  /*1310*/  SEL R3, R20, R3, !P0 ;  /* 0x0000000314037207 */ /* 0x000fe40004000000 */
[----:B---3--:R-:W-:-:S04]  /*1320*/  ISETP.NE.AND P1, PT, R8, 0x1, PT ;  /* 0x000000010800780c */ /* 0x008fc80003f25270 */
[----:B------:R-:W-:-:S05]  /*1330*/  SEL R4, R21, R4, !P1 ;  /* 0x0000000415047207 */ /* 0x000fca0004800000 */
[----:B------:R-:W-:Y:S02]  /*1340*/  IMAD.IADD R5, R3, 0x1, -R4 ;  /* 0x0000000103057824 */ /* 0x000fe400078e0a04 */
[----:B------:R-:W-:Y:S02]  /*1350*/  IMAD.IADD R3, R4, 0x1, -R3 ;  /* 0x0000000104037824 */ /* 0x000fe400078e0a03 */
[----:B------:R-:W-:Y:S02]  /*1360*/  IMAD R21, R5, R8, R21 ;  /* 0x0000000805157224 */ /* 0x000fe400078e0215 */
[----:B------:R-:W-:-:S07]  /*1370*/  IMAD R20, R3, R2, R20 ;  /* 0x0000000203147224 */ /* 0x000fce00078e0214 */
.L_x_16:
[----:B------:R-:W-:Y:S01]  /*1380*/  BAR.SYNC.DEFER_BLOCKING 0x0 ;  /* 0x0000000000007b1d */ /* 0x000fe20000010000 */
[----:B------:R-:W-:Y:S01]  /*1390*/  UISETP.NE.AND UP1, UPT, UR8, 0x2, UPT ;  /* 0x000000020800788c */ /* 0x000fe2000bf25270 */
[----:B------:R-:W-:Y:S02]  /*13a0*/  ISETP.NE.OR P5, PT, R0, 0x2, !P5 ;  /* 0x000000020000780c */ /* 0x000fe40006fa5670 */
[----:B------:R-:W-:-:S06]  /*13b0*/  LOP3.LUT R2, R81, 0x1f, RZ, 0xc0, !PT ;  /* 0x0000001f51027812 */ /* 0x000fcc00078ec0ff */
[----:B------:R-:W-:Y:S05]  /*13c0*/  BRA.U UP1, `(.L_x_17) ;  /* 0x0000001101847547 */ /* 0x000fea000b800000 */
[----:B------:R-:W1:Y:S01]  /*13d0*/  LDCU UR13, c[0x0][0x38c] ;  /* 0x00007180ff0d77ac */ /* 0x000e620008000800 */
[----:B------:R-:W2:Y:S01]  /*13e0*/  LDC R9, c[0x0][0x370] ;  /* 0x0000dc00ff097b82 */ /* 0x000ea20000000800 */
[----:B------:R-:W-:Y:S01]  /*13f0*/  PLOP3.LUT P1, PT, PT, PT, UP2, 0x80, 0x8 ;  /* 0x000000000008781c */ /* 0x000fe20003f2f028 */
[----:B------:R-:W-:Y:S01]  /*1400*/  HFMA2 R12, -RZ, RZ, 0, 0 ;  /* 0x00000000ff0c7431 */ /* 0x000fe200000001ff */
[----:B------:R-:W-:Y:S01]  /*1410*/  ISETP.EQ.OR P4, PT, R2, RZ, P5 ;  /* 0x000000ff0200720c */ /* 0x000fe20002f82670 */
[----:B------:R-:W-:Y:S01]  /*1420*/  IMAD.MOV.U32 R15, RZ, RZ, 0x1 ;  /* 0x00000001ff0f7424 */ /* 0x000fe200078e00ff */
[----:B------:R-:W-:Y:S01]  /*1430*/  PLOP3.LUT P1, PT, P1, PT, PT, 0x8, 0x80 ;  /* 0x000000000080781c */ /* 0x000fe20000f2e170 */
[----:B------:R-:W-:Y:S01]  /*1440*/  IMAD.MOV.U32 R14, RZ, RZ, RZ ;  /* 0x000000ffff0e7224 */ /* 0x000fe200078e00ff */
[----:B------:R-:W-:Y:S01]  /*1450*/  MOV R8, 0x1 ;  /* 0x0000000100087802 */ /* 0x000fe20000000f00 */
[----:B------:R-:W4:Y:S01]  /*1460*/  LDC R0, c[0x0][0x374] ;  /* 0x0000dd00ff007b82 */ /* 0x000f220000000800 */
[----:B------:R-:W-:Y:S01]  /*1470*/  IMAD.MOV.U32 R10, RZ, RZ, RZ ;  /* 0x000000ffff0a7224 */ /* 0x000fe200078e00ff */
[----:B------:R-:W2:Y:S01]  /*1480*/  LDCU.64 UR22, c[0x0][0x348] ;  /* 0x00006900ff1677ac */ /* 0x000ea20008000a00 */
[----:B------:R-:W-:Y:S01]  /*1490*/  UMOV UR6, URZ ;  /* 0x000000ff00067c82 */ /* 0x000fe20008000000 */
[----:B-1----:R-:W-:-:S04]  /*14a0*/  UIADD3 UR5, UPT, UPT, UR13, 0x1f, URZ ;  /* 0x0000001f0d057890 */ /* 0x002fc8000fffe0ff */
[----:B------:R-:W-:-:S04]  /*14b0*/  USHF.R.S32.HI UR4, URZ, 0x1f, UR5 ;  /* 0x0000001fff047899 */ /* 0x000fc80008011405 */
[----:B------:R-:W-:-:S04]  /*14c0*/  ULEA.HI UR4, UR4, UR5, URZ, 0x5 ;  /* 0x0000000504047291 */ /* 0x000fc8000f8f28ff */
[----:B------:R-:W-:Y:S02]  /*14d0*/  USHF.R.S32.HI UR15, URZ, 0x5, UR4 ;  /* 0x00000005ff0f7899 */ /* 0x000fe40008011404 */
[----:B------:R-:W-:Y:S02]  /*14e0*/  UIADD3 UR4, UPT, UPT, UR13, -0x1, URZ ;  /* 0xffffffff0d047890 */ /* 0x000fe4000fffe0ff */
[----:B------:R-:W-:Y:S02]  /*14f0*/  UISETP.LT.U32.AND UP0, UPT, UR15, 0x5, UPT ;  /* 0x000000050f00788c */ /* 0x000fe4000bf01070 */
[----:B------:R-:W-:Y:S02]  /*1500*/  UISETP.GE.U32.AND UP1, UPT, UR4, -0x3f, UPT ;  /* 0xffffffc10400788c */ /* 0x000fe4000bf26070 */
[----:B------:R-:W-:Y:S02]  /*1510*/  USEL UR14, UR15, 0x5, UP0 ;  /* 0x000000050f0e7887 */ /* 0x000fe40008000000 */
[----:B------:R-:W-:-:S02]  /*1520*/  UIADD3 UR13, UPT, UPT, UR13, 0x3e, URZ ;  /* 0x0000003e0d0d7890 */ /* 0x000fc4000fffe0ff */
[----:B------:R-:W-:Y:S02]  /*1530*/  UIADD3 UR5, UPT, UPT, UR14, -0x1, URZ ;  /* 0xffffffff0e057890 */ /* 0x000fe4000fffe0ff */
[----:B------:R-:W-:-:S03]  /*1540*/  UIADD3 UR7, UPT, UPT, UR15, -UR14, URZ ;  /* 0x8000000e0f077290 */ /* 0x000fc6000fffe0ff */
[----:B------:R-:W-:-:S04]  /*1550*/  @UP1 UIADD3 UR5, UPT, UPT, UR14, URZ, URZ ;  /* 0x000000ff0e051290 */ /* 0x000fc8000fffe0ff */
[----:B--2---:R-:W-:-:S12]  /*1560*/  UIADD3 UR5, UPT, UPT, UR5, 0x1, URZ ;  /* 0x0000000105057890 */ /* 0x004fd8000fffe0ff */
.L_x_35:
[----:B------:R-:W-:Y:S01]  /*1570*/  UISETP.NE.AND UP0, UPT, UR37, URZ, UPT ;  /* 0x000000ff2500728c */ /* 0x000fe2000bf05270 */
[----:B------:R-:W1:Y:S08]  /*1580*/  S2UR UR37, SR_CgaCtaId ;  /* 0x00000000002579c3 */ /* 0x000e700000008800 */
[----:B------:R-:W-:Y:S05]  /*1590*/  BRA.U UP0, `(.L_x_18) ;  /* 0x0000000100347547 */ /* 0x000fea000b800000 */
[----:B------:R-:W2:Y:S01]  /*15a0*/  S2R R2, SR_CgaCtaId ;  /* 0x0000000000027919 */ /* 0x000ea20000008800 */
[----:B------:R-:W-:-:S04]  /*15b0*/  MOV R3, 0x400 ;  /* 0x0000040000037802 */ /* 0x000fc80000000f00 */
[----:B--2---:R-:W-:Y:S02]  /*15c0*/  LEA R3, R2, R3, 0x18 ;  /* 0x0000000302037211 */ /* 0x004fe400078ec0ff */
[----:B------:R-:W-:-:S03]  /*15d0*/  SHF.L.U32 R2, R8, 0x1f, RZ ;  /* 0x0000001f08027819 */ /* 0x000fc600000006ff */
[----:B------:R-:W-:-:S04]  /*15e0*/  IMAD R3, R10, 0x8, R3 ;  /* 0x000000080a037824 */ /* 0x000fc800078e0203 */
[----:B------:R-:W2:Y:S02]  /*15f0*/  SYNCS.PHASECHK.TRANS64.TRYWAIT P0, [R3+URZ+0x110], R2 ;  /* 0x00011002030075a7 */ /* 0x000ea400080011ff */
[----:B--2---:R-:W-:Y:S05]  /*1600*/  @!P0 BRA `(.L_x_19) ;  /* 0x0000006800e48947 */ /* 0x004fea0003800000 */
.L_x_132:
[----:B------:R-:W-:Y:S01]  /*1610*/  VIADD R10, R10, 0x1 ;  /* 0x000000010a0a7836 */ /* 0x000fe20000000000 */
[----:B------:R2:W-:Y:S04]  /*1620*/  SYNCS.ARRIVE.TRANS64.A1T0 RZ, [R3+URZ+0x100], RZ ;  /* 0x000100ff03ff79a7 */ /* 0x0005e800081000ff */
[----:B------:R-:W-:-:S04]  /*1630*/  ISETP.NE.AND P0, PT, R10, 0x2, PT ;  /* 0x000000020a00780c */ /* 0x000fc80003f05270 */
[----:B------:R-:W-:Y:S02]  /*1640*/  SEL R10, R10, RZ, P0 ;  /* 0x000000ff0a0a7207 */ /* 0x000fe40000000000 */
[----:B--2---:R-:W-:-:S04]  /*1650*/  SEL R3, RZ, 0x1, P0 ;  /* 0x00000001ff037807 */ /* 0x004fc80000000000 */
[----:B------:R-:W-:-:S07]  /*1660*/  LOP3.LUT R8, R8, R3, RZ, 0x3c, !PT ;  /* 0x0000000308087212 */ /* 0x000fce00078e3cff */
.L_x_18:
[----:B------:R-:W-:Y:S01]  /*1670*/  UMOV UR4, 0x400 ;  /* 0x0000040000047882 */ /* 0x000fe20000000000 */
[----:B------:R-:W-:Y:S01]  /*1680*/  SHF.L.U32 R2, R15, 0x1f, RZ ;  /* 0x0000001f0f027819 */ /* 0x000fe200000006ff */
[----:B-1----:R-:W-:Y:S01]  /*1690*/  ULEA UR4, UR37, UR4, 0x18 ;  /* 0x0000000425047291 */ /* 0x002fe2000f8ec0ff */
[----:B------:R-:W-:Y:S01]  /*16a0*/  R2UR UR35, R21 ;  /* 0x00000000152372ca */ /* 0x000fe200000e0000 */
[----:B------:R-:W-:Y:S01]  /*16b0*/  UISETP.GE.U32.AND UP0, UPT, UR13, 0x3f, UPT ;  /* 0x0000003f0d00788c */ /* 0x000fe2000bf06070 */
[----:B------:R-:W-:Y:S01]  /*16c0*/  R2UR UR11, R20 ;  /* 0x00000000140b72ca */ /* 0x000fe200000e0000 */
[----:B------:R-:W-:Y:S01]  /*16d0*/  ULEA UR8, UR6, UR4, 0x3 ;  /* 0x0000000406087291 */ /* 0x000fe2000f8e18ff */
[----:B------:R-:W-:-:S08]  /*16e0*/  UMOV UR24, URZ ;  /* 0x000000ff00187c82 */ /* 0x000fd00008000000 */
[----:B------:R1:W2:Y:S01]  /*16f0*/  SYNCS.PHASECHK.TRANS64.TRYWAIT P0, [UR8+0x28], R2 ;  /* 0x00002802ff0075a7 */ /* 0x0002a20008001108 */
[----:B------:R-:W-:Y:S02]  /*1700*/  USHF.L.U32 UR35, UR35, 0x7, URZ ;  /* 0x0000000723237899 */ /* 0x000fe400080006ff */
[----:B------:R-:W-:Y:S01]  /*1710*/  USHF.L.U32 UR11, UR11, 0x6, URZ ;  /* 0x000000060b0b7899 */ /* 0x000fe200080006ff */
[----:B------:R-:W-:Y:S11]  /*1720*/  BRA.U !UP0, `(.L_x_20) ;  /* 0x0000000108a87547 */ /* 0x000ff6000b800000 */
[----:B------:R-:W-:Y:S01]  /*1730*/  UMOV UR16, URZ ;  /* 0x000000ff00107c82 */ /* 0x000fe20008000000 */
[----:B------:R-:W-:-:S05]  /*1740*/  UMOV UR17, UR6 ;  /* 0x0000000600117c82 */ /* 0x000fca0008000000 */
.L_x_25:
[----:B-1----:R-:W-:Y:S01]  /*1750*/  ULEA UR33, UR17, UR4, 0x3 ;  /* 0x0000000411217291 */ /* 0x002fe2000f8e18ff */
[----:B--2---:R-:W-:Y:S01]  /*1760*/  @!P5 MOV R3, 0x6000 ;  /* 0x000060000003d802 */ /* 0x004fe20000000f00 */
[----:B--2---:R-:W-:Y:S10]  /*1770*/  @P0 BRA `(.L_x_21) ;  /* 0x00000000000c0947 */ /* 0x004ff40003800000 */
[----:B------:R-:W-:-:S04]  /*1780*/  SHF.L.U32 R5, R15, 0x1f, RZ ;  /* 0x0000001f0f057819 */ /* 0x000fc800000006ff */
[----:B------:R-:W2:Y:S02]  /*1790*/  SYNCS.PHASECHK.TRANS64.TRYWAIT P0, [UR33+0x28], R5 ;  /* 0x00002805ff0075a7 */ /* 0x000ea40008001121 */
[----:B--2---:R-:W-:Y:S05]  /*17a0*/  @!P0 BRA `(.L_x_22) ;  /* 0x0000006800908947 */ /* 0x004fea0003800000 */
.L_x_21:
[----:B------:R2:W-:Y:S01]  /*17b0*/  @!P5 SYNCS.ARRIVE.TRANS64 RZ, [UR33], R3 ;  /* 0x00000003ffffd9a7 */ /* 0x0005e20008000021 */
[----:B------:R-:W-:Y:S04]  /*17c0*/  BSSY.RECONVERGENT B0, `(.L_x_23) ;  /* 0x0000003000007945 */ /* 0x000fe80003800200 */
[----:B------:R-:W-:Y:S05]  /*17d0*/  @P4 BRA `(.L_x_24) ;  /* 0x0000000000044947 */ /* 0x000fea0003800000 */
[----:B------:R-:W-:Y:S05]  /*17e0*/  BPT.TRAP 0x1 ;  /* 0x000000040000795c */ /* 0x000fea0000300000 */
.L_x_24:
[----:B------:R-:W-:Y:S05]  /*17f0*/  BSYNC.RECONVERGENT B0 ;  /* 0x0000000000007941 */ /* 0x000fea0003800200 */
.L_x_23:
[----:B------:R-:W-:Y:S02]  /*1800*/  UIADD3 UR6, UPT, UPT, UR17, 0x1, URZ ;  /* 0x0000000111067890 */ /* 0x000fe4000fffe0ff */
[----:B------:R-:W-:Y:S02]  /*1810*/  ULEA UR32, UR17, UR4, 0xe ;  /* 0x0000000411207291 */ /* 0x000fe4000f8e70ff */
[----:B------:R-:W-:Y:S02]  /*1820*/  UISETP.NE.AND UP0, UPT, UR6, 0x5, UPT ;  /* 0x000000050600788c */ /* 0x000fe4000bf05270 */
[----:B------:R-:W-:Y:S02]  /*1830*/  UIADD3 UR26, UP1, UPT, UR22, 0x80, URZ ;  /* 0x00000080161a7890 */ /* 0x000fe4000ff3e0ff */
[----:B------:R-:W-:Y:S02]  /*1840*/  USEL UR9, URZ, 0x1, UP0 ;  /* 0x00000001ff097887 */ /* 0x000fe40008000000 */
[----:B------:R-:W-:-:S02]  /*1850*/  USEL UR6, UR6, URZ, UP0 ;  /* 0x000000ff06067287 */ /* 0x000fc40008000000 */
[----:B------:R-:W-:Y:S02]  /*1860*/  UIADD3 UR20, UP0, UPT, UR22, 0x180, URZ ;  /* 0x0000018016147890 */ /* 0x000fe4000ff1e0ff */
[----:B------:R-:W-:Y:S01]  /*1870*/  ULEA UR8, UR6, UR4, 0x3 ;  /* 0x0000000406087291 */ /* 0x000fe2000f8e18ff */
[----:B------:R-:W-:Y:S01]  /*1880*/  LOP3.LUT R15, R15, UR9, RZ, 0x3c, !PT ;  /* 0x000000090f0f7c12 */ /* 0x000fe2000f8e3cff */
[----:B------:R-:W-:Y:S02]  /*1890*/  USHF.L.U32 UR34, UR16, 0x5, URZ ;  /* 0x0000000510227899 */ /* 0x000fe400080006ff */
[----:B------:R-:W-:Y:S01]  /*18a0*/  UIADD3.X UR27, UPT, UPT, URZ, UR23, URZ, UP1, !UPT ;  /* 0x00000017ff1b7290 */ /* 0x000fe20008ffe4ff */
[----:B-1----:R-:W-:Y:S01]  /*18b0*/  SHF.L.U32 R2, R15, 0x1f, RZ ;  /* 0x0000001f0f027819 */ /* 0x002fe200000006ff */
[----:B------:R-:W-:Y:S02]  /*18c0*/  UIADD3 UR32, UPT, UPT, UR32, 0x8400, URZ ;  /* 0x0000840020207890 */ /* 0x000fe4000fffe0ff */
[----:B------:R-:W-:Y:S01]  /*18d0*/  UIADD3.X UR21, UPT, UPT, URZ, UR23, URZ, UP0, !UPT ;  /* 0x00000017ff157290 */ /* 0x000fe200087fe4ff */
[----:B------:R1:W1:Y:S01]  /*18e0*/  SYNCS.PHASECHK.TRANS64.TRYWAIT P0, [UR8+0x28], R2 ;  /* 0x00002802ff0075a7 */ /* 0x0002620008001108 */
[----:B------:R-:W-:Y:S01]  /*18f0*/  ULEA UR8, UR17, UR4, 0xd ;  /* 0x0000000411087291 */ /* 0x000fe2000f8e68ff */
[----:B------:R-:W-:Y:S01]  /*1900*/  UMOV UR18, 0x0 ;  /* 0x0000000000127882 */ /* 0x000fe20000000000 */
[----:B------:R-:W-:-:S02]  /*1910*/  UMOV UR19, 0x10000000 ;  /* 0x1000000000137882 */ /* 0x000fc40000000000 */
[----:B------:R-:W-:Y:S01]  /*1920*/  UIADD3 UR8, UPT, UPT, UR8, 0x1c400, URZ ;  /* 0x0001c40008087890 */ /* 0x000fe2000fffe0ff */
[----:B------:R1:W-:Y:S01]  /*1930*/  UTMALDG.3D [UR32], [UR26], desc[UR18] ;  /* 0x000012201a0075b4 */ /* 0x0003e20008011000 */
[----:B------:R-:W-:Y:S01]  /*1940*/  UMOV UR12, UR36 ;  /* 0x00000024000c7c82 */ /* 0x000fe20008000000 */
[----:B------:R-:W-:Y:S01]  /*1950*/  UMOV UR9, UR33 ;  /* 0x0000002100097c82 */ /* 0x000fe20008000000 */
[----:B------:R-:W-:Y:S01]  /*1960*/  UMOV UR10, UR34 ;  /* 0x00000022000a7c82 */ /* 0x000fe20008000000 */
[----:B------:R-:W-:Y:S01]  /*1970*/  UIADD3 UR16, UPT, UPT, UR16, 0x1, URZ ;  /* 0x0000000110107890 */ /* 0x000fe2000fffe0ff */
[----:B------:R-:W-:Y:S01]  /*1980*/  UMOV UR24, UR5 ;  /* 0x0000000500187c82 */ /* 0x000fe20008000000 */
[----:B------:R-:W-:Y:S02]  /*1990*/  UMOV UR17, UR6 ;  /* 0x0000000600117c82 */ /* 0x000fe40008000000 */
[----:B------:R1:W-:Y:S01]  /*19a0*/  UTMALDG.3D [UR8], [UR20], desc[UR18] ;  /* 0x00001208140075b4 */ /* 0x0003e20008011000 */
[----:B------:R-:W-:-:S09]  /*19b0*/  UISETP.NE.AND UP0, UPT, UR16, UR5, UPT ;  /* 0x000000051000728c */ /* 0x000fd2000bf05270 */
[----:B------:R-:W-:Y:S05]  /*19c0*/  BRA.U UP0, `(.L_x_25) ;  /* 0xfffffffd00607547 */ /* 0x000fea000b83ffff */
.L_x_20:
[----:B-1----:R-:W-:Y:S01]  /*19d0*/  ULEA UR8, UR6, UR4, 0x3 ;  /* 0x0000000406087291 */ /* 0x002fe2000f8e18ff */
[----:B------:R-:W-:Y:S01]  /*19e0*/  SHF.L.U32 R2, R15, 0x1f, RZ ;  /* 0x0000001f0f027819 */ /* 0x000fe200000006ff */
[----:B------:R-:W-:Y:S01]  /*19f0*/  @!P1 SYNCS.ARRIVE.TRANS64.A1T0 RZ, [UR4+0x98], RZ ;  /* 0x000098ffffff99a7 */ /* 0x000fe20008100004 */
[----:B------:R-:W-:-:S06]  /*1a00*/  UISETP.GT.AND UP0, UPT, UR15, UR14, UPT ;  /* 0x0000000e0f00728c */ /* 0x000fcc000bf04270 */
[----:B--2---:R1:W2:Y:S03]  /*1a10*/  SYNCS.PHASECHK.TRANS64.TRYWAIT P0, [UR8+0x28], R2 ;  /* 0x00002802ff0075a7 */ /* 0x0042a60008001108 */
[----:B------:R-:W-:Y:S05]  /*1a20*/  BRA.U !UP0, `(.L_x_26) ;  /* 0x0000000108ac7547 */ /* 0x000fea000b800000 */
[----:B------:R-:W-:Y:S01]  /*1a30*/  UIADD3 UR21, UPT, UPT, UR7, UR24, URZ ;  /* 0x0000001807157290 */ /* 0x000fe2000fffe0ff */
[----:B------:R-:W-:-:S11]  /*1a40*/  UMOV UR25, UR6 ;  /* 0x0000000600197c82 */ /* 0x000fd60008000000 */
.L_x_31:
[----:B-1----:R-:W-:Y:S01]  /*1a50*/  ULEA UR17, UR25, UR4, 0x3 ;  /* 0x0000000419117291 */ /* 0x002fe2000f8e18ff */
[----:B--2---:R-:W-:Y:S01]  /*1a60*/  @!P5 MOV R3, 0x6000 ;  /* 0x000060000003d802 */ /* 0x004fe20000000f00 */
[----:B--2---:R-:W-:Y:S10]  /*1a70*/  @P0 BRA `(.L_x_27) ;  /* 0x00000000000c0947 */ /* 0x004ff40003800000 */
[----:B------:R-:W-:-:S04]  /*1a80*/  SHF.L.U32 R5, R15, 0x1f, RZ ;  /* 0x0000001f0f057819 */ /* 0x000fc800000006ff */
[----:B------:R-:W2:Y:S02]  /*1a90*/  SYNCS.PHASECHK.TRANS64.TRYWAIT P0, [UR17+0x28], R5 ;  /* 0x00002805ff0075a7 */ /* 0x000ea40008001111 */
[----:B--2---:R-:W-:Y:S05]  /*1aa0*/  @!P0 BRA `(.L_x_28) ;  /* 0x0000006400e88947 */ /* 0x004fea0003800000 */
.L_x_27:
[----:B------:R2:W-:Y:S01]  /*1ab0*/  @!P5 SYNCS.ARRIVE.TRANS64 RZ, [UR17], R3 ;  /* 0x00000003ffffd9a7 */ /* 0x0005e20008000011 */
[----:B------:R-:W-:Y:S04]  /*1ac0*/  BSSY.RECONVERGENT B0, `(.L_x_29) ;  /* 0x0000003000007945 */ /* 0x000fe80003800200 */
[----:B------:R-:W-:Y:S05]  /*1ad0*/  @P4 BRA `(.L_x_30) ;  /* 0x0000000000044947 */ /* 0x000fea0003800000 */
[----:B------:R-:W-:Y:S05]  /*1ae0*/  BPT.TRAP 0x1 ;  /* 0x000000040000795c */ /* 0x000fea0000300000 */
.L_x_30:
[----:B------:R-:W-:Y:S05]  /*1af0*/  BSYNC.RECONVERGENT B0 ;  /* 0x0000000000007941 */ /* 0x000fea0003800200 */
.L_x_29:
        /* <DEDUP_REMOVED lines=10> */
[----:B------:R-:W-:Y:S01]  /*1ba0*/  UIADD3 UR16, UPT, UPT, UR16, 0x8400, URZ ;  /* 0x0000840010107890 */ /* 0x000fe2000fffe0ff */
[----:B-1----:R-:W-:Y:S01]  /*1bb0*/  SHF.L.U32 R2, R15, 0x1f, RZ ;  /* 0x0000001f0f027819 */ /* 0x002fe200000006ff */
[----:B------:R-:W-:Y:S02]  /*1bc0*/  UIADD3.X UR31, UPT, UPT, URZ, UR23, URZ, UP1, !UPT ;  /* 0x00000017ff1f7290 */ /* 0x000fe40008ffe4ff */
[----:B------:R-:W-:Y:S01]  /*1bd0*/  UIADD3.X UR29, UPT, UPT, URZ, UR23, URZ, UP0, !UPT ;  /* 0x00000017ff1d7290 */ /* 0x000fe200087fe4ff */
[----:B------:R1:W1:Y:S01]  /*1be0*/  SYNCS.PHASECHK.TRANS64.TRYWAIT P0, [UR8+0x28], R2 ;  /* 0x00002802ff0075a7 */ /* 0x0002620008001108 */
[----:B------:R-:W-:Y:S01]  /*1bf0*/  ULEA UR8, UR25, UR4, 0xd ;  /* 0x0000000419087291 */ /* 0x000fe2000f8e68ff */
[----:B------:R-:W-:Y:S01]  /*1c00*/  UMOV UR26, 0x0 ;  /* 0x00000000001a7882 */ /* 0x000fe20000000000 */
[----:B------:R-:W-:-:S02]  /*1c10*/  UMOV UR27, 0x10000000 ;  /* 0x10000000001b7882 */ /* 0x000fc40000000000 */
[----:B------:R-:W-:Y:S01]  /*1c20*/  UIADD3 UR8, UPT, UPT, UR8, 0x1c400, URZ ;  /* 0x0001c40008087890 */ /* 0x000fe2000fffe0ff */
[----:B------:R-:W-:Y:S01]  /*1c30*/  UMOV UR19, UR35 ;  /* 0x0000002300137c82 */ /* 0x000fe20008000000 */
[----:B------:R-:W-:Y:S01]  /*1c40*/  UMOV UR20, UR36 ;  /* 0x0000002400147c82 */ /* 0x000fe20008000000 */
[----:B------:R-:W-:Y:S01]  /*1c50*/  UMOV UR12, UR36 ;  /* 0x00000024000c7c82 */ /* 0x000fe20008000000 */
[----:B------:R-:W-:Y:S01]  /*1c60*/  UMOV UR9, UR17 ;  /* 0x0000001100097c82 */ /* 0x000fe20008000000 */
[----:B------:R-:W-:Y:S01]  /*1c70*/  UMOV UR10, UR18 ;  /* 0x00000012000a7c82 */ /* 0x000fe20008000000 */
[----:B------:R1:W-:Y:S01]  /*1c80*/  UTMALDG.3D [UR16], [UR30], desc[UR26] ;  /* 0x00001a101e0075b4 */ /* 0x0003e20008011000 */
[----:B------:R-:W-:Y:S01]  /*1c90*/  UIADD3 UR24, UPT, UPT, UR24, 0x1, URZ ;  /* 0x0000000118187890 */ /* 0x000fe2000fffe0ff */
[----:B------:R-:W-:-:S03]  /*1ca0*/  UMOV UR25, UR6 ;  /* 0x0000000600197c82 */ /* 0x000fc60008000000 */
[----:B------:R-:W-:Y:S01]  /*1cb0*/  UISETP.NE.AND UP0, UPT, UR24, UR21, UPT ;  /* 0x000000151800728c */ /* 0x000fe2000bf05270 */
[----:B------:R1:W-:Y:S08]  /*1cc0*/  UTMALDG.3D [UR8], [UR28], desc[UR26] ;  /* 0x00001a081c0075b4 */ /* 0x0003f00008011000 */
[----:B------:R-:W-:Y:S05]  /*1cd0*/  BRA.U UP0, `(.L_x_31) ;  /* 0xfffffffd005c7547 */ /* 0x000fea000b83ffff */
.L_x_26:
[----:B-1----:R-:W-:Y:S01]  /*1ce0*/  LEA R2, R14, UR4, 0x3 ;  /* 0x000000040e027c11 */ /* 0x002fe2000f8e18ff */
[----:B------:R-:W-:Y:S01]  /*1cf0*/  NOP ;  /* 0x0000000000007918 */ /* 0x000fe20000000000 */
[----:B--2---:R-:W-:Y:S02]  /*1d00*/  SHF.L.U32 R3, R12, 0x1f, RZ ;  /* 0x0000001f0c037819 */ /* 0x004fe400000006ff */
[----:B------:R-:W-:Y:S02]  /*1d10*/  LEA R4, R14, UR4, 0x4 ;  /* 0x000000040e047c11 */ /* 0x000fe4000f8e20ff */
[----:B------:R-:W1:Y:S02]  /*1d20*/  SYNCS.PHASECHK.TRANS64.TRYWAIT P0, [R2+URZ+0xa0], R3 ;  /* 0x0000a003020075a7 */ /* 0x000e6400080011ff */
[----:B-1----:R-:W-:Y:S05]  /*1d30*/  @!P0 BRA `(.L_x_32) ;  /* 0x00000064005c8947 */ /* 0x002fea0003800000 */
.L_x_135:
[----:B------:R-:W2:Y:S01]  /*1d40*/  LDS.128 R4, [R4+0x130] ;  /* 0x0001300004047984 */ /* 0x000ea20000000c00 */
[----:B---3--:R-:W-:Y:S01]  /*1d50*/  ISETP.GE.AND P0, PT, R26, 0x1, PT ;  /* 0x000000011a00780c */ /* 0x008fe20003f06270 */
[----:B-1----:R-:W-:Y:S01]  /*1d60*/  VIADD R2, R2, 0xb0 ;  /* 0x000000b002027836 */ /* 0x002fe20000000000 */
[----:B------:R-:W-:Y:S01]  /*1d70*/  @!PT LDS RZ, [RZ] ;  /* 0x00000000fffff984 */ /* 0x000fe20000000800 */
[----:B------:R-:W-:Y:S01]  /*1d80*/  @!PT LDS RZ, [RZ] ;  /* 0x00000000fffff984 */ /* 0x000fe20000000800 */
[----:B------:R-:W-:Y:S01]  /*1d90*/  @!PT LDS RZ, [RZ] ;  /* 0x00000000fffff984 */ /* 0x000fe20000000800 */
[----:B------:R-:W-:Y:S01]  /*1da0*/  @!PT LDS RZ, [RZ] ;  /* 0x00000000fffff984 */ /* 0x000fe20000000800 */
[----:B------:R1:W-:Y:S06]  /*1db0*/  MEMBAR.ALL.CTA ;  /* 0x0000000000007992 */ /* 0x0003ec0000008000 */
[----:B-1----:R-:W1:Y:S01]  /*1dc0*/  FENCE.VIEW.ASYNC.S ;  /* 0x00000000000073c6 */ /* 0x002e620000000000 */
[----:B------:R-:W-:-:S04]  /*1dd0*/  PRMT R2, RZ, 0x654, R2 ;  /* 0x00000654ff027816 */ /* 0x000fc80000000002 */
[----:B-1----:R1:W-:Y:S01]  /*1de0*/  SYNCS.ARRIVE.TRANS64.RED.A1T0 RZ, [R2+URZ], RZ ;  /* 0x000000ff02ff79a7 */ /* 0x0023e200081004ff */
[----:B--2---:R-:W-:-:S13]  /*1df0*/  LOP3.LUT P2, RZ, R6, 0x1, RZ, 0xc0, !PT ;  /* 0x0000000106ff7812 */ /* 0x004fda000784c0ff */
[----:B------:R-:W-:Y:S01]  /*1e00*/  @P2 SHF.R.U32.HI R3, RZ, 0x10, R5 ;  /* 0x00000010ff032819 */ /* 0x000fe20000011605 */
[----:B------:R-:W-:Y:S01]  /*1e10*/  VOTEU.ANY UP0, P2 ;  /* 0x0000000000ff7886 */ /* 0x000fe20001000100 */
[----:B------:R-:W-:Y:S02]  /*1e20*/  @P2 MOV R13, R4 ;  /* 0x00000004000d2202 */ /* 0x000fe40000000f00 */
[----:B------:R-:W-:Y:S02]  /*1e30*/  @P2 R2UR.BROADCAST UR8, R3 ;  /* 0x00000000030822ca */ /* 0x000fe400008e0000 */
[----:B------:R-:W-:-:S11]  /*1e40*/  @P2 LOP3.LUT R11, R5, 0xffff, RZ, 0xc0, !PT ;  /* 0x0000ffff050b2812 */ /* 0x000fd600078ec0ff */
[----:B------:R-:W-:Y:S01]  /*1e50*/  @UP0 UMOV UR36, UR8 ;  /* 0x0000000800240c82 */ /* 0x000fe20008000000 */
[----:B-1----:R-:W-:Y:S05]  /*1e60*/  @!P0 BRA `(.L_x_33) ;  /* 0x0000000000b88947 */ /* 0x002fea0003800000 */
[----:B------:R-:W4:Y:S01]  /*1e70*/  LDC.64 R4, c[0x0][0xb18] ;  /* 0x0002c600ff047b82 */ /* 0x000f220000000a00 */
[----:B------:R-:W-:-:S07]  /*1e80*/  ISETP.NE.AND P3, PT, R26, 0x1, PT ;  /* 0x000000011a00780c */ /* 0x000fce0003f65270 */
[----:B------:R-:W1:Y:S08]  /*1e90*/  LDC.64 R6, c[0x0][0xb10] ;  /* 0x0002c400ff067b82 */ /* 0x000e700000000a00 */
[----:B------:R-:W2:Y:S08]  /*1ea0*/  LDC R16, c[0x0][0xb20] ;  /* 0x0002c800ff107b82 */ /* 0x000eb00000000800 */
[----:B------:R-:W3:Y:S01]  /*1eb0*/  LDC R18, c[0x0][0xb0c] ;  /* 0x0002c300ff127b82 */ /* 0x000ee20000000800 */
[----:B----4-:R-:W-:Y:S01]  /*1ec0*/  IMAD.HI.U32 R17, R0, R5, RZ ;  /* 0x0000000500117227 */ /* 0x010fe200078e00ff */
[----:B------:R-:W-:-:S03]  /*1ed0*/  ISETP.NE.AND P0, PT, R4, 0x1, PT ;  /* 0x000000010400780c */ /* 0x000fc60003f05270 */
[----:B------:R-:W-:-:S03]  /*1ee0*/  IMAD.HI.U32 R5, R11, R5, RZ ;  /* 0x000000050b057227 */ /* 0x000fc600078e00ff */
[----:B------:R-:W4:Y:S01]  /*1ef0*/  LDC.64 R2, c[0x0][0xb28] ;  /* 0x0002ca00ff027b82 */ /* 0x000f220000000a00 */
[----:B-1----:R-:W-:-:S04]  /*1f00*/  IMAD.HI.U32 R20, R9, R6, RZ ;  /* 0x0000000609147227 */ /* 0x002fc800078e00ff */
[----:B------:R-:W-:Y:S01]  /*1f10*/  IMAD.HI.U32 R22, R13, R6, RZ ;  /* 0x000000060d167227 */ /* 0x000fe200078e00ff */
[----:B------:R-:W-:Y:S02]  /*1f20*/  SHF.R.U32.HI R20, RZ, R7, R20 ;  /* 0x00000007ff147219 */ /* 0x000fe40000011614 */
[-C--:B--2---:R-:W-:Y:S02]  /*1f30*/  SHF.R.U32.HI R17, RZ, R16.reuse, R17 ;  /* 0x00000010ff117219 */ /* 0x084fe40000011611 */
[----:B------:R-:W-:Y:S02]  /*1f40*/  SHF.R.U32.HI R16, RZ, R16, R5 ;  /* 0x00000010ff107219 */ /* 0x000fe40000011605 */
[----:B------:R-:W-:Y:S02]  /*1f50*/  SEL R17, R0, R17, !P0 ;  /* 0x0000001100117207 */ /* 0x000fe40004000000 */
[----:B------:R-:W-:Y:S02]  /*1f60*/  SHF.R.U32.HI R22, RZ, R7, R22 ;  /* 0x00000007ff167219 */ /* 0x000fe40000011616 */
[----:B---3--:R-:W-:-:S02]  /*1f70*/  ISETP.NE.AND P1, PT, R18, 0x1, PT ;  /* 0x000000011200780c */ /* 0x008fc40003f25270 */
[----:B------:R-:W-:Y:S02]  /*1f80*/  SEL R5, R11, R16, !P0 ;  /* 0x000000100b057207 */ /* 0x000fe40004000000 */
[----:B------:R-:W-:Y:S02]  /*1f90*/  SEL R19, R9, R20, !P1 ;  /* 0x0000001409137207 */ /* 0x000fe40004800000 */
[----:B------:R-:W-:Y:S01]  /*1fa0*/  SEL R7, R13, R22, !P1 ;  /* 0x000000160d077207 */ /* 0x000fe20004800000 */
[----:B----4-:R-:W-:-:S04]  /*1fb0*/  IMAD.HI.U32 R20, R17, R2, RZ ;  /* 0x0000000211147227 */ /* 0x010fc800078e00ff */
[----:B------:R-:W-:Y:S01]  /*1fc0*/  IMAD.HI.U32 R6, R19, R2, RZ ;  /* 0x0000000213067227 */ /* 0x000fe200078e00ff */
[----:B------:R-:W-:-:S04]  /*1fd0*/  @P3 SHF.R.U32.HI R17, RZ, R3, R20 ;  /* 0x00000003ff113219 */ /* 0x000fc80000011614 */
        /* <DEDUP_REMOVED lines=8> */
[----:B------:R-:W-:-:S04]  /*2060*/  @!P0 IMAD.HI.U32 R16, R7, R2, RZ ;  /* 0x0000000207108227 */ /* 0x000fc800078e00ff */
[----:B------:R-:W-:Y:S01]  /*2070*/  IMAD.MOV R2, RZ, RZ, -R6 ;  /* 0x000000ffff027224 */ /* 0x000fe200078e0a06 */
[----:B------:R-:W-:-:S03]  /*2080*/  @!P0 SHF.R.U32.HI R16, RZ, R3, R16 ;  /* 0x00000003ff108219 */ /* 0x000fc60000011610 */
[----:B------:R-:W-:Y:S01]  /*2090*/  IMAD R2, R26, R2, R5 ;  /* 0x000000021a027224 */ /* 0x000fe200078e0205 */
[----:B------:R-:W-:Y:S02]  /*20a0*/  @!P0 SEL R3, R7, R16, !P3 ;  /* 0x0000001007038207 */ /* 0x000fe40005800000 */
[----:B------:R-:W-:-:S03]  /*20b0*/  IADD3 R16, PT, PT, -R5, RZ, RZ ;  /* 0x000000ff05107210 */ /* 0x000fc60007ffe1ff */
[--C-:B------:R-:W-:Y:S02]  /*20c0*/  @!P0 IMAD.IADD R6, R6, 0x1, -R3.reuse ;  /* 0x0000000106068824 */ /* 0x100fe400078e0a03 */
[----:B------:R-:W-:Y:S01]  /*20d0*/  @!P0 IMAD R3, R2, R19, R3 ;  /* 0x0000001302038224 */ /* 0x000fe200078e0203 */
[----:B------:R-:W-:Y:S01]  /*20e0*/  IADD3 R2, PT, PT, -R7, RZ, RZ ;  /* 0x000000ff07027210 */ /* 0x000fe20007ffe1ff */
[----:B------:R-:W-:Y:S02]  /*20f0*/  @!P0 IMAD R5, R26, R6, R7 ;  /* 0x000000061a058224 */ /* 0x000fe400078e0207 */
[----:B------:R-:W-:Y:S02]  /*2100*/  IMAD R11, R4, R16, R11 ;  /* 0x00000010040b7224 */ /* 0x000fe400078e020b */
[----:B------:R-:W-:Y:S02]  /*2110*/  @!P0 IMAD.MOV.U32 R7, RZ, RZ, R3 ;  /* 0x000000ffff078224 */ /* 0x000fe400078e0003 */
[----:B------:R-:W-:-:S02]  /*2120*/  IMAD R2, R18, R2, R13 ;  /* 0x0000000212027224 */ /* 0x000fc400078e020d */
[----:B------:R-:W-:Y:S02]  /*2130*/  IMAD R11, R5, R4, R11 ;  /* 0x00000004050b7224 */ /* 0x000fe400078e020b */
[----:B------:R-:W-:Y:S02]  /*2140*/  IMAD R13, R7, R18, R2 ;  /* 0x00000012070d7224 */ /* 0x000fe400078e0202 */
.L_x_33:
[----:B------:R-:W1:Y:S02]  /*2150*/  LDCU UR8, c[0x0][0xb30] ;  /* 0x00016600ff0877ac */ /* 0x000e640008000800 */
[----:B-1----:R-:W-:-:S09]  /*2160*/  UISETP.NE.AND UP0, UPT, UR8, 0x1, UPT ;  /* 0x000000010800788c */ /* 0x002fd2000bf05270 */
[----:B------:R-:W-:Y:S05]  /*2170*/  BRA.U UP0, `(.L_x_34) ;  /* 0x0000000100407547 */ /* 0x000fea000b800000 */
[----:B------:R-:W1:Y:S08]  /*2180*/  LDC.64 R4, c[0x0][0xb10] ;  /* 0x0002c400ff047b82 */ /* 0x000e700000000a00 */
[----:B------:R-:W2:Y:S08]  /*2190*/  LDC.64 R2, c[0x0][0xb18] ;  /* 0x0002c600ff027b82 */ /* 0x000eb00000000a00 */
[----:B------:R-:W3:Y:S08]  /*21a0*/  LDC R6, c[0x0][0xb20] ;  /* 0x0002c800ff067b82 */ /* 0x000ef00000000800 */
[----:B------:R-:W4:Y:S01]  /*21b0*/  LDC R16, c[0x0][0xb0c] ;  /* 0x0002c300ff107b82 */ /* 0x000f220000000800 */
[----:B-1----:R-:W-:-:S05]  /*21c0*/  IMAD.HI.U32 R4, R13, R4, RZ ;  /* 0x000000040d047227 */ /* 0x002fca00078e00ff */
[----:B------:R-:W-:Y:S01]  /*21d0*/  SHF.R.U32.HI R4, RZ, R5, R4 ;  /* 0x00000005ff047219 */ /* 0x000fe20000011604 */
[----:B--2---:R-:W-:Y:S01]  /*21e0*/  IMAD.HI.U32 R3, R11, R3, RZ ;  /* 0x000000030b037227 */ /* 0x004fe200078e00ff */
[----:B------:R-:W-:-:S04]  /*21f0*/  ISETP.NE.AND P0, PT, R2, 0x1, PT ;  /* 0x000000010200780c */ /* 0x000fc80003f05270 */
[----:B---3--:R-:W-:-:S04]  /*2200*/  SHF.R.U32.HI R6, RZ, R6, R3 ;  /* 0x00000006ff067219 */ /* 0x008fc80000011603 */
[----:B------:R-:W-:Y:S02]  /*2210*/  SEL R3, R11, R6, !P0 ;  /* 0x000000060b037207 */ /* 0x000fe40004000000 */
[----:B----4-:R-:W-:-:S04]  /*2220*/  ISETP.NE.AND P1, PT, R16, 0x1, PT ;  /* 0x000000011000780c */ /* 0x010fc80003f25270 */
[----:B------:R-:W-:-:S05]  /*2230*/  SEL R4, R13, R4, !P1 ;  /* 0x000000040d047207 */ /* 0x000fca0004800000 */
[----:B------:R-:W-:Y:S02]  /*2240*/  IMAD.IADD R5, R3, 0x1, -R4 ;  /* 0x0000000103057824 */ /* 0x000fe400078e0a04 */
[----:B------:R-:W-:Y:S02]  /*2250*/  IMAD.IADD R3, R4, 0x1, -R3 ;  /* 0x0000000104037824 */ /* 0x000fe400078e0a03 */
[----:B------:R-:W-:Y:S02]  /*2260*/  IMAD R13, R5, R16, R13 ;  /* 0x00000010050d7224 */ /* 0x000fe400078e020d */
[----:B------:R-:W-:-:S07]  /*2270*/  IMAD R11, R3, R2, R11 ;  /* 0x00000002030b7224 */ /* 0x000fce00078e020b */
.L_x_34:
[----:B------:R-:W-:Y:S01]  /*2280*/  VIADD R14, R14, 0x1 ;  /* 0x000000010e0e7836 */ /* 0x000fe20000000000 */
[----:B------:R-:W-:Y:S01]  /*2290*/  PLOP3.LUT P1, PT, PT, PT, PT, 0x80, 0x8 ;  /* 0x000000000008781c */ /* 0x000fe20003f2f070 */
[----:B------:R-:W-:Y:S02]  /*22a0*/  IMAD.IADD R21, R13, 0x1, R68 ;  /* 0x000000010d157824 */ /* 0x000fe400078e0244 */
[----:B------:R-:W-:Y:S01]  /*22b0*/  IMAD.IADD R20, R11, 0x1, R66 ;  /* 0x000000010b147824 */ /* 0x000fe200078e0242 */
[----:B------:R-:W-:-:S04]  /*22c0*/  ISETP.NE.AND P0, PT, R14, 0x2, PT ;  /* 0x000000020e00780c */ /* 0x000fc80003f05270 */
[----:B------:R-:W-:Y:S02]  /*22d0*/  SEL R3, RZ, 0x1, P0 ;  /* 0x00000001ff037807 */ /* 0x000fe40000000000 */
[----:B------:R-:W-:Y:S02]  /*22e0*/  SEL R14, R14, RZ, P0 ;  /* 0x000000ff0e0e7207 */ /* 0x000fe40000000000 */
[----:B------:R-:W-:Y:S01]  /*22f0*/  LOP3.LUT R12, R12, R3, RZ, 0x3c, !PT ;  /* 0x000000030c0c7212 */ /* 0x000fe200078e3cff */
[----:B------:R-:W-:Y:S06]  /*2300*/  @P2 BRA `(.L_x_35) ;  /* 0xfffffff000982947 */ /* 0x000fec000383ffff */
[----:B------:R-:W-:Y:S01]  /*2310*/  UIADD3 UR4, UPT, UPT, UR4, 0x28, URZ ;  /* 0x0000002804047890 */ /* 0x000fe2000fffe0ff */
[----:B------:R-:W-:-:S03]  /*2320*/  SHF.L.U32 R3, R15, 0x1f, RZ ;  /* 0x0000001f0f037819 */ /* 0x000fc600000006ff */
[----:B------:R-:W-:-:S09]  /*2330*/  ULEA UR5, UR6, UR4, 0x3 ;  /* 0x0000000406057291 */ /* 0x000fd2000f8e18ff */
[----:B------:R-:W1:Y:S02]  /*2340*/  SYNCS.PHASECHK.TRANS64.TRYWAIT P0, [UR5], R3 ;  /* 0x00000003ff0075a7 */ /* 0x000e640008001105 */
[----:B-1----:R-:W-:Y:S05]  /*2350*/  @!P0 BRA `(.L_x_36) ;  /* 0x0000005c00e88947 */ /* 0x002fea0003800000 */
.L_x_137:
[----:B------:R-:W-:-:S04]  /*2360*/  UIADD3 UR6, UPT, UPT, UR6, 0x1, URZ ;  /* 0x0000000106067890 */ /* 0x000fc8000fffe0ff */
[----:B------:R-:W-:-:S04]  /*2370*/  UISETP.NE.AND UP0, UPT, UR6, 0x5, UPT ;  /* 0x000000050600788c */ /* 0x000fc8000bf05270 */
[----:B------:R-:W-:Y:S02]  /*2380*/  USEL UR7, URZ, 0x1, UP0 ;  /* 0x00000001ff077887 */ /* 0x000fe40008000000 */
[----:B------:R-:W-:-:S04]  /*2390*/  USEL UR6, UR6, URZ, UP0 ;  /* 0x000000ff06067287 */ /* 0x000fc80008000000 */
[----:B------:R-:W-:Y:S01]  /*23a0*/  ULEA UR5, UR6, UR4, 0x3 ;  /* 0x0000000406057291 */ /* 0x000fe2000f8e18ff */
[----:B------:R-:W-:-:S04]  /*23b0*/  LOP3.LUT R2, R15, UR7, RZ, 0x3c, !PT ;  /* 0x000000070f027c12 */ /* 0x000fc8000f8e3cff */
[----:B-1----:R-:W-:-:S04]  /*23c0*/  SHF.L.U32 R3, R2, 0x1f, RZ ;  /* 0x0000001f02037819 */ /* 0x002fc800000006ff */
[----:B------:R-:W1:Y:S02]  /*23d0*/  SYNCS.PHASECHK.TRANS64.TRYWAIT P0, [UR5], R3 ;  /* 0x00000003ff0075a7 */ /* 0x000e640008001105 */
[----:B-1----:R-:W-:Y:S05]  /*23e0*/  @!P0 BRA `(.L_x_37) ;  /* 0x0000005c00dc8947 */ /* 0x002fea0003800000 */
.L_x_139:
        /* <DEDUP_REMOVED lines=9> */
.L_x_141:
        /* <DEDUP_REMOVED lines=9> */
.L_x_143:
[----:B------:R-:W-:-:S04]  /*2510*/  UIADD3 UR6, UPT, UPT, UR6, 0x1, URZ ;  /* 0x0000000106067890 */ /* 0x000fc8000fffe0ff */
[----:B------:R-:W-:-:S04]  /*2520*/  UISETP.NE.AND UP0, UPT, UR6, 0x5, UPT ;  /* 0x000000050600788c */ /* 0x000fc8000bf05270 */
[----:B------:R-:W-:Y:S02]  /*2530*/  USEL UR5, URZ, 0x1, UP0 ;  /* 0x00000001ff057887 */ /* 0x000fe40008000000 */
[----:B------:R-:W-:-:S04]  /*2540*/  USEL UR6, UR6, URZ, UP0 ;  /* 0x000000ff06067287 */ /* 0x000fc80008000000 */
[----:B------:R-:W-:Y:S01]  /*2550*/  ULEA UR6, UR6, UR4, 0x3 ;  /* 0x0000000406067291 */ /* 0x000fe2000f8e18ff */
[----:B-1----:R-:W-:-:S04]  /*2560*/  LOP3.LUT R3, R2, UR5, RZ, 0x3c, !PT ;  /* 0x0000000502037c12 */ /* 0x002fc8000f8e3cff */
[----:B------:R-:W-:Y:S01]  /*2570*/  SHF.L.U32 R3, R3, 0x1f, RZ ;  /* 0x0000001f03037819 */ /* 0x000fe200000006ff */
[----:B----4-:R-:W-:-:S07]  /*2580*/  IMAD.U32 R0, RZ, RZ, UR6 ;  /* 0x00000006ff007e24 */ /* 0x010fce000f8e00ff */
.L_x_40:
[----:B-1----:R1:W2:Y:S02]  /*2590*/  SYNCS.PHASECHK.TRANS64.TRYWAIT P0, [R0+URZ], R3 ;  /* 0x00000003000075a7 */ /* 0x0022a400080011ff */
[----:B--2---:R-:W-:Y:S05]  /*25a0*/  @!P0 NANOSLEEP.SYNCS 0x989680 ;  /* 0x009896800000895d */ /* 0x004fea0003900000 */
[----:B------:R-:W2:Y:S02]  /*25b0*/  @!P0 SYNCS.PHASECHK.TRANS64 P0, [R0+URZ], R3 ;  /* 0x00000003000085a7 */ /* 0x000ea400080010ff */
[----:B--2---:R-:W-:Y:S05]  /*25c0*/  @P0 EXIT ;  /* 0x000000000000094d */ /* 0x004fea0003800000 */
[----:B------:R-:W-:Y:S05]  /*25d0*/  BRA `(.L_x_40) ;  /* 0xfffffffc00ec7947 */ /* 0x000fea000383ffff */
.L_x_17:
[----:B------:R-:W-:-:S04]  /*25e0*/  UISETP.NE.AND UP1, UPT, UR37, URZ, UPT ;  /* 0x000000ff2500728c */ /* 0x000fc8000bf25270 */
[----:B------:R-:W-:-:S09]  /*25f0*/  UISETP.NE.OR UP1, UPT, UR8, 0x1, UP1 ;  /* 0x000000010800788c */ /* 0x000fd20008f25670 */
[----:B------:R-:W-:Y:S05]  /*2600*/  BRA.U UP1, `(.L_x_41) ;  /* 0x0000000501487547 */ /* 0x000fea000b800000 */
[----:B------:R-:W-:Y:S01]  /*2610*/  ISETP.NE.AND P2, PT, R2, RZ, PT ;  /* 0x000000ff0200720c */ /* 0x000fe20003f45270 */
[----:B------:R-:W-:Y:S01]  /*2620*/  IMAD.MOV.U32 R12, RZ, RZ, 0x1 ;  /* 0x00000001ff0c7424 */ /* 0x000fe200078e00ff */
[----:B------:R-:W-:Y:S02]  /*2630*/  CS2R R10, SRZ ;  /* 0x00000000000a7805 */ /* 0x000fe4000001ff00 */
[----:B------:R-:W-:Y:S01]  /*2640*/  CS2R R8, SRZ ;  /* 0x0000000000087805 */ /* 0x000fe2000001ff00 */
[----:B------:R-:W-:Y:S01]  /*2650*/  UMOV UR4, 0x400 ;  /* 0x0000040000047882 */ /* 0x000fe20000000000 */
[----:B------:R-:W-:Y:S01]  /*2660*/  UMOV UR6, URZ ;  /* 0x000000ff00067c82 */ /* 0x000fe20008000000 */
[----:B------:R-:W-:-:S12]  /*2670*/  ULEA UR37, UR37, UR4, 0x18 ;  /* 0x0000000425257291 */ /* 0x000fd8000f8ec0ff */
.L_x_45:
[----:B------:R-:W-:Y:S02]  /*2680*/  LEA R0, R8, UR37, 0x3 ;  /* 0x0000002508007c11 */ /* 0x000fe4000f8e18ff */
[----:B------:R-:W-:-:S03]  /*2690*/  SHF.L.U32 R5, R9, 0x1f, RZ ;  /* 0x0000001f09057819 */ /* 0x000fc600000006ff */
[----:B------:R-:W-:Y:S01]  /*26a0*/  VIADD R4, R0, 0x110 ;  /* 0x0000011000047836 */ /* 0x000fe20000000000 */
[----:B------:R-:W1:Y:S02]  /*26b0*/  SYNCS.PHASECHK.TRANS64.TRYWAIT P0, [R0+URZ+0x100], R5 ;  /* 0x00010005000075a7 */ /* 0x000e6400080011ff */
[----:B-1----:R-:W-:Y:S05]  /*26c0*/  @!P0 BRA `(.L_x_42) ;  /* 0x0000005c006c8947 */ /* 0x002fea0003800000 */
.L_x_144:
[----:B------:R-:W-:Y:S01]  /*26d0*/  ULEA UR5, UR6, UR37, 0x3 ;  /* 0x0000002506057291 */ /* 0x000fe2000f8e18ff */
[----:B------:R-:W-:Y:S02]  /*26e0*/  PRMT R4, RZ, 0x654, R4 ;  /* 0x00000654ff047816 */ /* 0x000fe40000000004 */
[----:B-1----:R-:W-:Y:S01]  /*26f0*/  SHF.L.U32 R5, R12, 0x1f, RZ ;  /* 0x0000001f0c057819 */ /* 0x002fe200000006ff */
[----:B------:R-:W-:Y:S01]  /*2700*/  UIADD3 UR4, UPT, UPT, UR5, 0xa0, URZ ;  /* 0x000000a005047890 */ /* 0x000fe2000fffe0ff */
[----:B------:R1:W-:Y:S05]  /*2710*/  SYNCS.ARRIVE.TRANS64.RED.A1T0 RZ, [R4+URZ], RZ ;  /* 0x000000ff04ff79a7 */ /* 0x0003ea00081004ff */
[----:B------:R-:W-:Y:S01]  /*2720*/  IMAD.U32 R7, RZ, RZ, UR4 ;  /* 0x00000004ff077e24 */ /* 0x000fe2000f8e00ff */
[----:B------:R-:W2:Y:S04]  /*2730*/  SYNCS.PHASECHK.TRANS64.TRYWAIT P0, [UR5+0xb0], R5 ;  /* 0x0000b005ff0075a7 */ /* 0x000ea80008001105 */
[----:B------:R-:W-:Y:S01]  /*2740*/  PRMT R6, R2, 0x654, R7 ;  /* 0x0000065402067816 */ /* 0x000fe20000000007 */
[----:B-1----:R-:W-:Y:S01]  /*2750*/  @!P2 IMAD.MOV.U32 R4, RZ, RZ, 0x10 ;  /* 0x00000010ff04a424 */ /* 0x002fe200078e00ff */
[----:B--2---:R-:W-:Y:S06]  /*2760*/  @!P0 BRA `(.L_x_43) ;  /* 0x0000005c00588947 */ /* 0x004fec0003800000 */
.L_x_146:
[----:B------:R-:W-:Y:S01]  /*2770*/  ULEA UR4, UR6, UR37, 0x4 ;  /* 0x0000002506047291 */ /* 0x000fe2000f8e20ff */
[----:B------:R-:W-:Y:S01]  /*2780*/  SEL R3, R6, R3, !P2 ;  /* 0x0000000306037207 */ /* 0x000fe20005000000 */
[----:B------:R-:W-:Y:S01]  /*2790*/  UIADD3 UR5, UPT, UPT, UR5, 0xa0, URZ ;  /* 0x000000a005057890 */ /* 0x000fe2000fffe0ff */
[----:B-1----:R-:W-:Y:S01]  /*27a0*/  LEA R0, R11, UR37, 0x3 ;  /* 0x000000250b007c11 */ /* 0x002fe2000f8e18ff */
[----:B------:R-:W-:Y:S01]  /*27b0*/  UIADD3 UR4, UPT, UPT, UR4, 0x130, URZ ;  /* 0x0000013004047890 */ /* 0x000fe2000fffe0ff */
[----:B------:R-:W-:Y:S01]  /*27c0*/  SHF.L.U32 R5, R10, 0x1f, RZ ;  /* 0x0000001f0a057819 */ /* 0x000fe200000006ff */
[----:B------:R1:W-:Y:S01]  /*27d0*/  @!P2 SYNCS.ARRIVE.TRANS64.RED RZ, [R3+URZ], R4 ;  /* 0x0000000403ffa9a7 */ /* 0x0003e200080004ff */
[----:B------:R-:W-:Y:S01]  /*27e0*/  UIADD3 UR6, UPT, UPT, UR6, 0x1, URZ ;  /* 0x0000000106067890 */ /* 0x000fe2000fffe0ff */
[----:B------:R-:W-:-:S03]  /*27f0*/  VIADD R8, R8, 0x1 ;  /* 0x0000000108087836 */ /* 0x000fc60000000000 */
[----:B------:R-:W-:Y:S02]  /*2800*/  UISETP.NE.AND UP0, UPT, UR6, 0x2, UPT ;  /* 0x000000020600788c */ /* 0x000fe4000bf05270 */
[----:B------:R-:W-:Y:S06]  /*2810*/  UGETNEXTWORKID.BROADCAST [UR4], [UR5] ;  /* 0x00000000040073ca */ /* 0x000fec0008000100 */
[----:B------:R-:W-:Y:S01]  /*2820*/  USEL UR4, URZ, 0x1, UP0 ;  /* 0x00000001ff047887 */ /* 0x000fe20008000000 */
[----:B------:R-:W-:Y:S01]  /*2830*/  ISETP.NE.AND P0, PT, R8, 0x2, PT ;  /* 0x000000020800780c */ /* 0x000fe20003f05270 */
[----:B------:R-:W-:Y:S01]  /*2840*/  USEL UR6, UR6, URZ, UP0 ;  /* 0x000000ff06067287 */ /* 0x000fe20008000000 */
[----:B------:R-:W2:Y:S03]  /*2850*/  SYNCS.PHASECHK.TRANS64.TRYWAIT P1, [R0+URZ+0xa0], R5 ;  /* 0x0000a005000075a7 */ /* 0x000ea600080211ff */
[----:B------:R-:W-:Y:S01]  /*2860*/  LOP3.LUT R12, R12, UR4, RZ, 0x3c, !PT ;  /* 0x000000040c0c7c12 */ /* 0x000fe2000f8e3cff */
[----:B-12---:R-:W-:Y:S07]  /*2870*/  @!P1 BRA `(.L_x_44) ;  /* 0x0000005c002c9947 */ /* 0x006fee0003800000 */
.L_x_147:
[C---:B------:R-:W-:Y:S01]  /*2880*/  LEA R4, R11.reuse, UR37, 0x4 ;  /* 0x000000250b047c11 */ /* 0x040fe2000f8e20ff */
[----:B-1----:R-:W-:Y:S01]  /*2890*/  VIADD R0, R0, 0xb0 ;  /* 0x000000b000007836 */ /* 0x002fe20000000000 */
[----:B------:R-:W-:Y:S01]  /*28a0*/  SEL R8, R8, RZ, P0 ;  /* 0x000000ff08087207 */ /* 0x000fe20000000000 */
[----:B------:R-:W-:-:S03]  /*28b0*/  VIADD R11, R11, 0x1 ;  /* 0x000000010b0b7836 */ /* 0x000fc60000000000 */
[----:B------:R-:W1:Y:S01]  /*28c0*/  LDS.128 R4, [R4+0x130] ;  /* 0x0001300004047984 */ /* 0x000e620000000c00 */
[----:B------:R-:W-:Y:S02]  /*28d0*/  PRMT R0, RZ, 0x654, R0 ;  /* 0x00000654ff007816 */ /* 0x000fe40000000000 */
[C---:B------:R-:W-:Y:S01]  /*28e0*/  ISETP.NE.AND P1, PT, R11.reuse, 0x2, PT ;  /* 0x000000020b00780c */ /* 0x040fe20003f25270 */
[----:B------:R-:W-:Y:S01]  /*28f0*/  @!PT LDS RZ, [RZ] ;  /* 0x00000000fffff984 */ /* 0x000fe20000000800 */
[----:B------:R-:W-:Y:S01]  /*2900*/  @!PT LDS RZ, [RZ] ;  /* 0x00000000fffff984 */ /* 0x000fe20000000800 */
[----:B------:R-:W-:Y:S01]  /*2910*/  @!PT LDS RZ, [RZ] ;  /* 0x00000000fffff984 */ /* 0x000fe20000000800 */
[----:B------:R-:W-:Y:S01]  /*2920*/  @!PT LDS RZ, [RZ] ;  /* 0x00000000fffff984 */ /* 0x000fe20000000800 */
[----:B------:R2:W-:Y:S06]  /*2930*/  MEMBAR.ALL.CTA ;  /* 0x0000000000007992 */ /* 0x0005ec0000008000 */
[----:B--2---:R-:W2:Y:S01]  /*2940*/  FENCE.VIEW.ASYNC.S ;  /* 0x00000000000073c6 */ /* 0x004ea20000000000 */
[----:B------:R-:W-:Y:S01]  /*2950*/  SEL R11, R11, RZ, P1 ;  /* 0x000000ff0b0b7207 */ /* 0x000fe20000800000 */
[----:B--2---:R2:W-:Y:S01]  /*2960*/  SYNCS.ARRIVE.TRANS64.RED.A1T0 RZ, [R0+URZ], RZ ;  /* 0x000000ff00ff79a7 */ /* 0x0045e200081004ff */
[----:B-1----:R-:W-:-:S02]  /*2970*/  LOP3.LUT P3, RZ, R6, 0x1, RZ, 0xc0, !PT ;  /* 0x0000000106ff7812 */ /* 0x002fc4000786c0ff */
[----:B------:R-:W-:-:S04]  /*2980*/  SEL R5, RZ, 0x1, P1 ;  /* 0x00000001ff057807 */ /* 0x000fc80000800000 */
[----:B------:R-:W-:Y:S02]  /*2990*/  LOP3.LUT R10, R10, R5, RZ, 0x3c, !PT ;  /* 0x000000050a0a7212 */ /* 0x000fe400078e3cff */
[----:B--2---:R-:W-:-:S04]  /*29a0*/  SEL R0, RZ, 0x1, P0 ;  /* 0x00000001ff007807 */ /* 0x004fc80000000000 */
[----:B------:R-:W-:Y:S01]  /*29b0*/  LOP3.LUT R9, R9, R0, RZ, 0x3c, !PT ;  /* 0x0000000009097212 */ /* 0x000fe200078e3cff */
[----:B------:R-:W-:Y:S06]  /*29c0*/  @P3 BRA `(.L_x_45) ;  /* 0xfffffffc002c3947 */ /* 0x000fec000383ffff */
[----:B------:R-:W-:Y:S01]  /*29d0*/  ULEA UR5, UR6, UR37, 0x3 ;  /* 0x0000002506057291 */ /* 0x000fe2000f8e18ff */
[----:B------:R-:W-:-:S08]  /*29e0*/  SHF.L.U32 R3, R12, 0x1f, RZ ;  /* 0x0000001f0c037819 */ /* 0x000fd000000006ff */
[----:B------:R-:W1:Y:S02]  /*29f0*/  SYNCS.PHASECHK.TRANS64 P0, [UR5+0xb0], R3 ;  /* 0x0000b003ff0075a7 */ /* 0x000e640008001005 */
[----:B-1----:R-:W-:Y:S05]  /*2a00*/  @P0 BRA `(.L_x_46) ;  /* 0x0000000000080947 */ /* 0x002fea0003800000 */
[----:B------:R-:W1:Y:S02]  /*2a10*/  SYNCS.PHASECHK.TRANS64.TRYWAIT P0, [UR5+0xb0], R3 ;  /* 0x0000b003ff0075a7 */ /* 0x000e640008001105 */
[----:B-1----:R-:W-:Y:S05]  /*2a20*/  @!P0 BRA `(.L_x_47) ;  /* 0x0000005800d48947 */ /* 0x002fea0003800000 */
.L_x_46:
[----:B------:R-:W-:-:S04]  /*2a30*/  UIADD3 UR4, UPT, UPT, UR6, 0x1, URZ ;  /* 0x0000000106047890 */ /* 0x000fc8000fffe0ff */
[----:B------:R-:W-:-:S04]  /*2a40*/  UISETP.NE.AND UP0, UPT, UR4, 0x2, UPT ;  /* 0x000000020400788c */ /* 0x000fc8000bf05270 */
[----:B------:R-:W-:Y:S02]  /*2a50*/  USEL UR7, URZ, 0x1, UP0 ;  /* 0x00000001ff077887 */ /* 0x000fe40008000000 */
[----:B------:R-:W-:-:S04]  /*2a60*/  USEL UR4, UR4, URZ, UP0 ;  /* 0x000000ff04047287 */ /* 0x000fc80008000000 */
[----:B------:R-:W-:Y:S01]  /*2a70*/  ULEA UR4, UR4, UR37, 0x3 ;  /* 0x0000002504047291 */ /* 0x000fe2000f8e18ff */
[----:B-1----:R-:W-:-:S04]  /*2a80*/  LOP3.LUT R3, R12, UR7, RZ, 0x3c, !PT ;  /* 0x000000070c037c12 */ /* 0x002fc8000f8e3cff */
[----:B------:R-:W-:-:S04]  /*2a90*/  SHF.L.U32 R0, R3, 0x1f, RZ ;  /* 0x0000001f03007819 */ /* 0x000fc800000006ff */
[----:B------:R-:W1:Y:S02]  /*2aa0*/  SYNCS.PHASECHK.TRANS64 P0, [UR4+0xb0], R0 ;  /* 0x0000b000ff0075a7 */ /* 0x000e640008001004 */
[----:B-1----:R-:W-:Y:S05]  /*2ab0*/  @P0 EXIT ;  /* 0x000000000000094d */ /* 0x002fea0003800000 */
[----:B------:R-:W-:Y:S02]  /*2ac0*/  SHF.L.U32 R3, R3, 0x1f, RZ ;  /* 0x0000001f03037819 */ /* 0x000fe400000006ff */
[----:B------:R-:W-:-:S07]  /*2ad0*/  MOV R0, UR4 ;  /* 0x0000000400007c02 */ /* 0x000fce0008000f00 */
.L_x_48:
[----:B-1----:R1:W2:Y:S02]  /*2ae0*/  SYNCS.PHASECHK.TRANS64.TRYWAIT P0, [R0+URZ+0xb0], R3 ;  /* 0x0000b003000075a7 */ /* 0x0022a400080011ff */
[----:B--2---:R-:W-:Y:S05]  /*2af0*/  @!P0 NANOSLEEP.SYNCS 0x989680 ;  /* 0x009896800000895d */ /* 0x004fea0003900000 */
[----:B------:R-:W2:Y:S02]  /*2b00*/  @!P0 SYNCS.PHASECHK.TRANS64 P0, [R0+URZ+0xb0], R3 ;  /* 0x0000b003000085a7 */ /* 0x000ea400080010ff */
[----:B--2---:R-:W-:Y:S05]  /*2b10*/  @P0 EXIT ;  /* 0x000000000000094d */ /* 0x004fea0003800000 */
[----:B------:R-:W-:Y:S05]  /*2b20*/  BRA `(.L_x_48) ;  /* 0xfffffffc00ec7947 */ /* 0x000fea000383ffff */
.L_x_41:
[----:B------:R-:W-:-:S09]  /*2b30*/  UISETP.NE.AND UP1, UPT, UR8, URZ, UPT ;  /* 0x000000ff0800728c */ /* 0x000fd2000bf25270 */
[----:B------:R-:W-:Y:S05]  /*2b40*/  BRA.U UP1, `(.L_x_49) ;  /* 0x0000000d01b47547 */ /* 0x000fea000b800000 */
[----:B------:R-:W-:Y:S01]  /*2b50*/  UMOV UR4, 0x40 ;  /* 0x0000004000047882 */ /* 0x000fe20000000000 */
[----:B------:R-:W-:Y:S01]  /*2b60*/  NOP ;  /* 0x0000000000007918 */ /* 0x000fe20000000000 */
[----:B------:R-:W-:Y:S01]  /*2b70*/  ULEA UR4, UR37, UR4, 0x18 ;  /* 0x0000000425047291 */ /* 0x000fe2000f8ec0ff */
[----:B------:R-:W-:Y:S02]  /*2b80*/  UMOV UR5, 0x400 ;  /* 0x0000040000057882 */ /* 0x000fe40000000000 */
[----:B------:R-:W-:-:S06]  /*2b90*/  ULEA UR37, UR37, UR5, 0x18 ;  /* 0x0000000525257291 */ /* 0x000fcc000f8ec0ff */
[----:B------:R-:W1:Y:S02]  /*2ba0*/  LDS.U8 R0, [UR4+0x1c] ;  /* 0x00001c04ff007984 */ /* 0x000e640008000000 */
[----:B-1----:R-:W-:-:S13]  /*2bb0*/  ISETP.NE.AND P0, PT, R0, RZ, PT ;  /* 0x000000ff0000720c */ /* 0x002fda0003f05270 */
[----:B------:R-:W-:Y:S05]  /*2bc0*/  @P0 BRA `(.L_x_50) ;  /* 0x0000000000580947 */ /* 0x000fea0003800000 */
[----:B------:R-:W-:-:S13]  /*2bd0*/  ELECT P0, URZ, PT ;  /* 0x0000000000ff782f */ /* 0x000fda0003800000 */
[----:B------:R-:W-:Y:S05]  /*2be0*/  @!P0 BRA `(.L_x_51) ;  /* 0x0000000000608947 */ /* 0x000fea0003800000 */
[----:B------:R-:W-:Y:S01]  /*2bf0*/  UMOV UR5, 0x10 ;  /* 0x0000001000057882 */ /* 0x000fe20000000000 */
[----:B------:R-:W-:Y:S01]  /*2c00*/  HFMA2 R0, -RZ, RZ, 0, 5.9604644775390625e-08 ;  /* 0x00000001ff007431 */ /* 0x000fe200000001ff */
[----:B------:R-:W-:-:S03]  /*2c10*/  MOV R2, 0xffff ;  /* 0x0000ffff00027802 */ /* 0x000fc60000000f00 */
[----:B------:R-:W-:Y:S04]  /*2c20*/  DEPBAR.LE SB1, 0x36 ;  /* 0x00009d800000791a */ /* 0x000fe80000000000 */
[----:B------:R-:W1:Y:S02]  /*2c30*/  UTCATOMSWS.FIND_AND_SET.ALIGN UP0, UR5, UR5 ;  /* 0x00000005000575e3 */ /* 0x000e640008000800 */
[----:B-1----:R-:W-:Y:S01]  /*2c40*/  MOV R3, UR5 ;  /* 0x0000000500037c02 */ /* 0x002fe20008000f00 */
[----:B------:R-:W-:Y:S06]  /*2c50*/  BRA.U UP0, `(.L_x_52) ;  /* 0x0000000100187547 */ /* 0x000fec000b800000 */
.L_x_53:
[----:B------:R-:W-:Y:S05]  /*2c60*/  NANOSLEEP 0x64 ;  /* 0x000000640000795d */ /* 0x000fea0003800000 */
[----:B------:R-:W-:-:S05]  /*2c70*/  UMOV UR5, 0x10 ;  /* 0x0000001000057882 */ /* 0x000fca0000000000 */
[----:B------:R-:W-:Y:S04]  /*2c80*/  DEPBAR.LE SB1, 0x36 ;  /* 0x00009d800000791a */ /* 0x000fe80000000000 */
[----:B------:R-:W1:Y:S02]  /*2c90*/  UTCATOMSWS.FIND_AND_SET.ALIGN UP0, UR5, UR5 ;  /* 0x00000005000575e3 */ /* 0x000e640008000800 */
[----:B-1----:R-:W-:Y:S01]  /*2ca0*/  MOV R3, UR5 ;  /* 0x0000000500037c02 */ /* 0x002fe20008000f00 */
[----:B------:R-:W-:Y:S05]  /*2cb0*/  BRA.U !UP0, `(.L_x_53) ;  /* 0xfffffffd08e87547 */ /* 0x000fea000b83ffff */
.L_x_52:
[-C--:B------:R-:W-:Y:S02]  /*2cc0*/  SHF.L.U32 R2, R2, R3.reuse, RZ ;  /* 0x0000000302027219 */ /* 0x080fe400000006ff */
[----:B------:R-:W-:Y:S01]  /*2cd0*/  SHF.L.U32 R0, R0, R3, RZ ;  /* 0x0000000300007219 */ /* 0x000fe200000006ff */
[----:B------:R-:W-:Y:S02]  /*2ce0*/  IMAD.SHL.U32 R3, R3, 0x20, RZ ;  /* 0x0000002003037824 */ /* 0x000fe400078e00ff */
[----:B------:R1:W-:Y:S04]  /*2cf0*/  ATOMS.OR RZ, [UR4+0x14], R2 ;  /* 0x00001402ffff798c */ /* 0x0003e8000b000004 */
[----:B------:R1:W-:Y:S04]  /*2d00*/  ATOMS.OR RZ, [UR4+0x18], R0 ;  /* 0x00001800ffff798c */ /* 0x0003e8000b000004 */
[----:B------:R1:W-:Y:S01]  /*2d10*/  STS [UR37+0x150], R3 ;  /* 0x00015003ff007988 */ /* 0x0003e20008000825 */
[----:B------:R-:W-:Y:S05]  /*2d20*/  BRA `(.L_x_51) ;  /* 0x0000000000107947 */ /* 0x000fea0003800000 */
.L_x_50:
[----:B------:R-:W-:Y:S02]  /*2d30*/  MOV R0, 0xffffffff ;  /* 0xffffffff00007802 */ /* 0x000fe40000000f00 */
[----:B------:R-:W-:-:S03]  /*2d40*/  MOV R2, 0x2d70 ;  /* 0x00002d7000027802 */ /* 0x000fc60000000f00 */
[----:B------:R1:W-:Y:S04]  /*2d50*/  STS [UR37+0x150], R0 ;  /* 0x00015000ff007988 */ /* 0x0003e80008000825 */
[----:B-1-3-5:R-:W-:Y:S05]  /*2d60*/  CALL.REL.NOINC `($__internal_1_$__cuda_sm10x_tcgen05_guardrail_trap_phase_invalid_during_alloc) ;  /* 0x00000060001c7944 */ /* 0x02afea0003c00000 */
.L_x_51:
[----:B------:R-:W-:Y:S05]  /*2d70*/  WARPSYNC.ALL ;  /* 0x0000000000007948 */ /* 0x000fea0003800000 */
[----:B------:R-:W2:Y:S01]  /*2d80*/  S2UR UR5, SR_CgaCtaId ;  /* 0x00000000000579c3 */ /* 0x000ea20000008800 */
[----:B------:R-:W-:Y:S01]  /*2d90*/  UMOV UR4, 0x400 ;  /* 0x0000040000047882 */ /* 0x000fe20000000000 */
[----:B------:R-:W-:-:S06]  /*2da0*/  NOP ;  /* 0x0000000000007918 */ /* 0x000fcc0000000000 */
[----:B------:R-:W-:Y:S06]  /*2db0*/  BAR.ARV 0x6, 0xa0 ;  /* 0x0182800000007b1d */ /* 0x000fec0000002000 */
[----:B------:R-:W4:Y:S01]  /*2dc0*/  LDCU UR7, c[0x0][0x38c] ;  /* 0x00007180ff0777ac */ /* 0x000f220008000800 */
[----:B------:R-:W-:Y:S01]  /*2dd0*/  IMAD.MOV.U32 R11, RZ, RZ, 0x1 ;  /* 0x00000001ff0b7424 */ /* 0x000fe200078e00ff */
[----:B------:R-:W-:Y:S01]  /*2de0*/  CS2R R8, SRZ ;  /* 0x0000000000087805 */ /* 0x000fe2000001ff00 */
[----:B------:R-:W-:Y:S01]  /*2df0*/  IMAD.MOV.U32 R10, RZ, RZ, RZ ;  /* 0x000000ffff0a7224 */ /* 0x000fe200078e00ff */
[----:B------:R-:W3:Y:S01]  /*2e00*/  LDCU UR6, c[0x0][0x38c] ;  /* 0x00007180ff0677ac */ /* 0x000ee20008000800 */
[----:B------:R-:W-:Y:S01]  /*2e10*/  UMOV UR15, URZ ;  /* 0x000000ff000f7c82 */ /* 0x000fe20008000000 */
[----:B------:R-:W-:Y:S01]  /*2e20*/  UMOV UR14, URZ ;  /* 0x000000ff000e7c82 */ /* 0x000fe20008000000 */
[----:B--2---:R-:W-:Y:S01]  /*2e30*/  ULEA UR5, UR5, UR4, 0x18 ;  /* 0x0000000405057291 */ /* 0x004fe2000f8ec0ff */
[----:B------:R-:W-:Y:S01]  /*2e40*/  UMOV UR24, 0x0 ;  /* 0x0000000000187882 */ /* 0x000fe20000000000 */
[----:B------:R-:W-:-:S02]  /*2e50*/  UMOV UR25, 0x8100910 ;  /* 0x0810091000197882 */ /* 0x000fc40000000000 */
[----:B------:R-:W-:Y:S02]  /*2e60*/  UIADD3 UR10, UPT, UPT, UR5, 0x8400, URZ ;  /* 0x00008400050a7890 */ /* 0x000fe4000fffe0ff */
[----:B------:R-:W-:Y:S02]  /*2e70*/  UIADD3 UR11, UPT, UPT, UR5, 0x1c400, URZ ;  /* 0x0001c400050b7890 */ /* 0x000fe4000fffe0ff */
[----:B----4-:R-:W-:Y:S01]  /*2e80*/  UIADD3 UR7, UPT, UPT, UR7, 0x1f, URZ ;  /* 0x0000001f07077890 */ /* 0x010fe2000fffe0ff */
[----:B-1----:R-:W1:Y:S01]  /*2e90*/  LDS R0, [UR5+0x150] ;  /* 0x00015005ff007984 */ /* 0x002e620008000800 */
[----:B------:R-:W-:Y:S02]  /*2ea0*/  USHF.R.U32.HI UR10, URZ, 0x4, UR10 ;  /* 0x00000004ff0a7899 */ /* 0x000fe4000801160a */
[----:B------:R-:W-:Y:S02]  /*2eb0*/  USHF.R.S32.HI UR4, URZ, 0x1f, UR7 ;  /* 0x0000001fff047899 */ /* 0x000fe40008011407 */
[----:B------:R-:W-:-:S02]  /*2ec0*/  USHF.R.U32.HI UR11, URZ, 0x4, UR11 ;  /* 0x00000004ff0b7899 */ /* 0x000fc4000801160b */
[----:B------:R-:W-:Y:S02]  /*2ed0*/  ULEA.HI UR4, UR4, UR7, URZ, 0x5 ;  /* 0x0000000704047291 */ /* 0x000fe4000f8f28ff */
[----:B------:R-:W-:Y:S02]  /*2ee0*/  ULOP3.LUT UR10, UR10, 0x3fff, URZ, 0xc0, !UPT ;  /* 0x00003fff0a0a7892 */ /* 0x000fe4000f8ec0ff */
[----:B------:R-:W-:Y:S02]  /*2ef0*/  USHF.R.S32.HI UR4, URZ, 0x5, UR4 ;  /* 0x00000005ff047899 */ /* 0x000fe40008011404 */
[----:B------:R-:W-:Y:S02]  /*2f00*/  ULOP3.LUT UR11, UR11, 0x3fff, URZ, 0xc0, !UPT ;  /* 0x00003fff0b0b7892 */ /* 0x000fe4000f8ec0ff */
[----:B------:R-:W-:Y:S01]  /*2f10*/  UISETP.LT.AND UP0, UPT, UR4, 0x1, UPT ;  /* 0x000000010400788c */ /* 0x000fe2000bf01270 */
[----:B------:R-:W-:Y:S01]  /*2f20*/  UMOV UR22, 0x0 ;  /* 0x0000000000167882 */ /* 0x000fe20000000000 */
[----:B------:R-:W-:-:S02]  /*2f30*/  UMOV UR23, 0x8100910 ;  /* 0x0810091000177882 */ /* 0x000fc40000000000 */
[----:B------:R-:W-:Y:S02]  /*2f40*/  USEL UR9, UR4, 0x1, !UP0 ;  /* 0x0000000104097887 */ /* 0x000fe4000c000000 */
[----:B------:R-:W-:Y:S02]  /*2f50*/  ULOP3.LUT UR10, UR10, 0x10000, URZ, 0xfc, !UPT ;  /* 0x000100000a0a7892 */ /* 0x000fe4000f8efcff */
[----:B------:R-:W-:Y:S02]  /*2f60*/  ULOP3.LUT UR11, UR11, 0x10000, URZ, 0xfc, !UPT ;  /* 0x000100000b0b7892 */ /* 0x000fe4000f8efcff */
[----:B------:R-:W-:Y:S02]  /*2f70*/  UIADD3 UR9, UPT, UPT, -UR9, URZ, URZ ;  /* 0x000000ff09097290 */ /* 0x000fe4000fffe1ff */
[----:B---3--:R-:W-:Y:S01]  /*2f80*/  UISETP.GE.AND UP3, UPT, UR6, 0x1, UPT ;  /* 0x000000010600788c */ /* 0x008fe2000bf66270 */
[----:B------:R-:W-:Y:S01]  /*2f90*/  UMOV UR20, 0x0 ;  /* 0x0000000000147882 */ /* 0x000fe20000000000 */
[----:B------:R-:W-:Y:S01]  /*2fa0*/  UMOV UR21, 0x8100910 ;  /* 0x0810091000157882 */ /* 0x000fe20000000000 */
[----:B------:R-:W-:Y:S01]  /*2fb0*/  UMOV UR18, 0x0 ;  /* 0x0000000000127882 */ /* 0x000fe20000000000 */
[----:B------:R-:W-:Y:S01]  /*2fc0*/  UMOV UR19, 0x8100910 ;  /* 0x0810091000137882 */ /* 0x000fe20000000000 */
[----:B-1----:R-:W-:-:S15]  /*2fd0*/  R2UR UR16, R0 ;  /* 0x00000000001072ca */ /* 0x002fde00000e0000 */
.L_x_60:
[----:B------:R-:W-:Y:S02]  /*2fe0*/  LEA R0, R10, UR5, 0x3 ;  /* 0x000000050a007c11 */ /* 0x000fe4000f8e18ff */
[----:B------:R-:W-:Y:S02]  /*2ff0*/  SHF.L.U32 R5, R9, 0x1f, RZ ;  /* 0x0000001f09057819 */ /* 0x000fe400000006ff */
[----:B------:R-:W-:Y:S01]  /*3000*/  PLOP3.LUT P0, PT, PT, PT, UP3, 0x80, 0x8 ;  /* 0x000000000008781c */ /* 0x000fe20003f0f038 */
[----:B------:R-:W-:Y:S01]  /*3010*/  VIADD R3, R0, 0xb0 ;  /* 0x000000b000037836 */ /* 0x000fe20000000000 */
[----:B-1----:R-:W1:Y:S02]  /*3020*/  SYNCS.PHASECHK.TRANS64.TRYWAIT P1, [R0+URZ+0xa0], R5 ;  /* 0x0000a005000075a7 */ /* 0x002e6400080211ff */
[----:B-1-3--:R-:W-:Y:S09]  /*3030*/  @!P1 BRA `(.L_x_54) ;  /* 0x0000005400689947 */ /* 0x00aff20003800000 */
.L_x_149:
[----:B------:R-:W-:Y:S01]  /*3040*/  LEA R4, R10, UR5, 0x4 ;  /* 0x000000050a047c11 */ /* 0x000fe2000f8e20ff */
[----:B------:R-:W-:Y:S01]  /*3050*/  @UP3 ULEA UR6, UR14, UR5, 0x3 ;  /* 0x000000050e063291 */ /* 0x000fe2000f8e18ff */
[----:B------:R-:W-:Y:S01]  /*3060*/  PLOP3.LUT P2, PT, PT, PT, PT, 0x80, 0x8 ;  /* 0x000000000008781c */ /* 0x000fe20003f4f070 */
[----:B------:R-:W-:Y:S01]  /*3070*/  ULEA UR7, UR15, UR5, 0x3 ;  /* 0x000000050f077291 */ /* 0x000fe2000f8e18ff */
[----:B------:R-:W-:Y:S01]  /*3080*/  PRMT R3, RZ, 0x654, R3 ;  /* 0x00000654ff037816 */ /* 0x000fe20000000003 */
[----:B------:R-:W-:Y:S01]  /*3090*/  ULEA UR8, UR15, UR16, 0x6 ;  /* 0x000000100f087291 */ /* 0x000fe2000f8e30ff */
[----:B-1----:R-:W1:Y:S01]  /*30a0*/  LDS.128 R4, [R4+0x130] ;  /* 0x0001300004047984 */ /* 0x002e620000000c00 */
[----:B------:R-:W-:Y:S02]  /*30b0*/  @P0 SHF.L.U32 R2, R8, 0x1f, RZ ;  /* 0x0000001f08020819 */ /* 0x000fe400000006ff */
[----:B------:R-:W-:Y:S01]  /*30c0*/  SHF.L.U32 R0, R11, 0x1f, RZ ;  /* 0x0000001f0b007819 */ /* 0x000fe200000006ff */
[----:B------:R-:W-:Y:S01]  /*30d0*/  @!PT LDS RZ, [RZ] ;  /* 0x00000000fffff984 */ /* 0x000fe20000000800 */
[----:B------:R-:W-:Y:S01]  /*30e0*/  @!PT LDS RZ, [RZ] ;  /* 0x00000000fffff984 */ /* 0x000fe20000000800 */
[----:B------:R-:W-:Y:S01]  /*30f0*/  @!PT LDS RZ, [RZ] ;  /* 0x00000000fffff984 */ /* 0x000fe20000000800 */
[----:B------:R-:W-:Y:S01]  /*3100*/  @!PT LDS RZ, [RZ] ;  /* 0x00000000fffff984 */ /* 0x000fe20000000800 */
[----:B------:R2:W-:Y:S06]  /*3110*/  MEMBAR.ALL.CTA ;  /* 0x0000000000007992 */ /* 0x0005ec0000008000 */
[----:B--2---:R-:W2:Y:S02]  /*3120*/  FENCE.VIEW.ASYNC.S ;  /* 0x00000000000073c6 */ /* 0x004ea40000000000 */
[----:B--2---:R2:W-:Y:S01]  /*3130*/  SYNCS.ARRIVE.TRANS64.RED.A1T0 RZ, [R3+URZ], RZ ;  /* 0x000000ff03ff79a7 */ /* 0x0045e200081004ff */
[----:B------:R2:W3:Y:S01]  /*3140*/  @P0 SYNCS.PHASECHK.TRANS64.TRYWAIT P2, [UR6], R2 ;  /* 0x00000002ff0005a7 */ /* 0x0004e20008041106 */
[----:B-1----:R-:W-:Y:S01]  /*3150*/  LOP3.LUT P1, RZ, R6, 0x1, RZ, 0xc0, !PT ;  /* 0x0000000106ff7812 */ /* 0x002fe2000782c0ff */
[----:B------:R-:W1:Y:S02]  /*3160*/  SYNCS.PHASECHK.TRANS64.TRYWAIT P0, [UR7+0xe0], R0 ;  /* 0x0000e000ff0075a7 */ /* 0x000e640008001107 */
[----:B-123--:R-:W-:Y:S10]  /*3170*/  @!P0 BRA `(.L_x_55) ;  /* 0x00000054002c8947 */ /* 0x00eff40003800000 */
.L_x_151:
[----:B------:R-:W-:Y:S01]  /*3180*/  IADD3 R10, PT, PT, R10, 0x1, RZ ;  /* 0x000000010a0a7810 */ /* 0x000fe20007ffe0ff */
[----:B------:R-:W-:Y:S06]  /*3190*/  BRA.U !UP3, `(.L_x_56) ;  /* 0x000000010bc07547 */ /* 0x000fec000b800000 */
[----:B------:R-:W-:Y:S01]  /*31a0*/  UPLOP3.LUT UP4, UPT, UPT, UPT, UPT, 0x40, 0x4 ;  /* 0x000000000004789c */ /* 0x000fe20003f8e870 */
[----:B------:R-:W-:Y:S01]  /*31b0*/  UMOV UR13, UR9 ;  /* 0x00000009000d7c82 */ /* 0x000fe20008000000 */
[----:B------:R-:W-:Y:S01]  /*31c0*/  UMOV UR12, UR4 ;  /* 0x00000004000c7c82 */ /* 0x000fe20008000000 */
[----:B------:R-:W-:-:S08]  /*31d0*/  UMOV UR17, UR14 ;  /* 0x0000000e00117c82 */ /* 0x000fd00008000000 */
.L_x_59:
[----:B------:R-:W-:Y:S02]  /*31e0*/  UIADD3 UR13, UPT, UPT, UR13, 0x1, URZ ;  /* 0x000000010d0d7890 */ /* 0x000fe4000fffe0ff */
[----:B--2---:R-:W-:Y:S02]  /*31f0*/  ULEA UR6, UR17, UR5, 0x3 ;  /* 0x0000000511067291 */ /* 0x004fe4000f8e18ff */
[----:B------:R-:W-:Y:S01]  /*3200*/  UISETP.NE.AND UP0, UPT, UR13, URZ, UPT ;  /* 0x000000ff0d00728c */ /* 0x000fe2000bf05270 */
[----:B---3--:R-:W-:Y:S10]  /*3210*/  @P2 BRA `(.L_x_57) ;  /* 0x00000000000c2947 */ /* 0x008ff40003800000 */
[----:B-1----:R-:W-:Y:S04]  /*3220*/  SHF.L.U32 R3, R8, 0x1f, RZ ;  /* 0x0000001f08037819 */ /* 0x002fe800000006ff */
[----:B------:R-:W1:Y:S02]  /*3230*/  SYNCS.PHASECHK.TRANS64.TRYWAIT P0, [UR6], R3 ;  /* 0x00000003ff0075a7 */ /* 0x000e640008001106 */
[----:B-1----:R-:W-:Y:S05]  /*3240*/  @!P0 BRA `(.L_x_58) ;  /* 0x0000005400108947 */ /* 0x002fea0003800000 */
.L_x_57:
[----:B------:R-:W-:Y:S01]  /*3250*/  UISETP.NE.AND UP1, UPT, UR12, 0x1, UPT ;  /* 0x000000010c00788c */ /* 0x000fe2000bf25270 */
[----:B------:R-:W-:Y:S01]  /*3260*/  PLOP3.LUT P2, PT, PT, PT, PT, 0x80, 0x8 ;  /* 0x000000000008781c */ /* 0x000fe20003f4f070 */
[----:B------:R-:W-:Y:S02]  /*3270*/  UIADD3 UR14, UPT, UPT, UR17, 0x1, URZ ;  /* 0x00000001110e7890 */ /* 0x000fe4000fffe0ff */
[----:B------:R-:W-:Y:S02]  /*3280*/  ULEA UR28, UR17, UR11, 0x9 ;  /* 0x0000000b111c7291 */ /* 0x000fe4000f8e48ff */
[----:B------:R-:W-:Y:S01]  /*3290*/  UISETP.NE.AND UP2, UPT, UR14, 0x5, UPT ;  /* 0x000000050e00788c */ /* 0x000fe2000bf45270 */
[----:B------:R-:W-:Y:S01]  /*32a0*/  PLOP3.LUT P0, PT, PT, PT, UP1, 0x80, 0x8 ;  /* 0x000000000008781c */ /* 0x000fe20003f0f018 */
[----:B------:R-:W-:Y:S02]  /*32b0*/  UIADD3 UR40, UPT, UPT, UR28, 0x2, URZ ;  /* 0x000000021c287890 */ /* 0x000fe4000fffe0ff */
[----:B------:R-:W-:Y:S02]  /*32c0*/  USEL UR27, URZ, 0x1, UP2 ;  /* 0x00000001ff1b7887 */ /* 0x000fe40009000000 */
[----:B------:R-:W-:Y:S02]  /*32d0*/  USEL UR14, UR14, URZ, UP2 ;  /* 0x000000ff0e0e7287 */ /* 0x000fe40009000000 */
[----:B------:R-:W-:Y:S02]  /*32e0*/  UIADD3 UR36, UPT, UPT, UR28, 0x4, URZ ;  /* 0x000000041c247890 */ /* 0x000fe4000fffe0ff */
[----:B------:R-:W-:Y:S01]  /*32f0*/  @UP1 ULEA UR26, UR14, UR5, 0x3 ;  /* 0x000000050e1a1291 */ /* 0x000fe2000f8e18ff */
[----:B------:R-:W-:Y:S01]  /*3300*/  LOP3.LUT R8, R8, UR27, RZ, 0x3c, !PT ;  /* 0x0000001b08087c12 */ /* 0x000fe2000f8e3cff */
[----:B------:R-:W-:Y:S02]  /*3310*/  UIADD3 UR32, UPT, UPT, UR28, 0x6, URZ ;  /* 0x000000061c207890 */ /* 0x000fe4000fffe0ff */
[----:B------:R-:W-:Y:S01]  /*3320*/  UIADD3 UR6, UPT, UPT, UR6, 0x28, URZ ;  /* 0x0000002806067890 */ /* 0x000fe2000fffe0ff */
[----:B-1----:R-:W-:Y:S01]  /*3330*/  @P0 SHF.L.U32 R0, R8, 0x1f, RZ ;  /* 0x0000001f08000819 */ /* 0x002fe200000006ff */
[----:B------:R-:W-:Y:S01]  /*3340*/  UIADD3 UR12, UPT, UPT, UR12, -0x1, URZ ;  /* 0xffffffff0c0c7890 */ /* 0x000fe2000fffe0ff */
[----:B------:R-:W-:Y:S02]  /*3350*/  UMOV UR29, 0x40004040 ;  /* 0x40004040001d7882 */ /* 0x000fe40000000000 */
[----:B------:R2:W3:Y:S01]  /*3360*/  @P0 SYNCS.PHASECHK.TRANS64.TRYWAIT P2, [UR26], R0 ;  /* 0x00000000ff0005a7 */ /* 0x0004e2000804111a */
[----:B------:R-:W-:Y:S01]  /*3370*/  ULEA UR26, UR17, UR10, 0xa ;  /* 0x0000000a111a7291 */ /* 0x000fe2000f8e50ff */
[----:B------:R-:W-:Y:S01]  /*3380*/  UMOV UR27, 0x40004040 ;  /* 0x40004040001b7882 */ /* 0x000fe20000000000 */
[----:B------:R-:W-:Y:S02]  /*3390*/  UMOV UR41, 0x40004040 ;  /* 0x4000404000297882 */ /* 0x000fe40000000000 */
[----:B------:R-:W-:Y:S02]  /*33a0*/  UIADD3 UR38, UPT, UPT, UR26, 0x2, URZ ;  /* 0x000000021a267890 */ /* 0x000fe4000fffe0ff */
[----:B------:R-:W-:Y:S02]  /*33b0*/  UIADD3 UR34, UPT, UPT, UR26, 0x4, URZ ;  /* 0x000000041a227890 */ /* 0x000fe4000fffe0ff */
[----:B------:R-:W-:Y:S01]  /*33c0*/  UIADD3 UR30, UPT, UPT, UR26, 0x6, URZ ;  /* 0x000000061a1e7890 */ /* 0x000fe2000fffe0ff */
[----:B------:R2:W-:Y:S01]  /*33d0*/  UTCHMMA gdesc[UR26], gdesc[UR28], tmem[UR8], tmem[UR24], idesc[UR25], UP4 ;  /* 0x00ff181c1a0075ea */ /* 0x0005e2000a000008 */
[----:B------:R-:W-:Y:S01]  /*33e0*/  UPLOP3.LUT UP4, UPT, UPT, UPT, UPT, 0x80, 0x8 ;  /* 0x000000000008789c */ /* 0x000fe20003f8f070 */
[----:B------:R-:W-:Y:S01]  /*33f0*/  UMOV UR39, 0x40004040 ;  /* 0x4000404000277882 */ /* 0x000fe20000000000 */
[----:B------:R-:W-:Y:S01]  /*3400*/  UMOV UR37, 0x40004040 ;  /* 0x4000404000257882 */ /* 0x000fe20000000000 */
[----:B------:R2:W-:Y:S01]  /*3410*/  UTCHMMA gdesc[UR38], gdesc[UR40], tmem[UR8], tmem[UR22], idesc[UR23], UPT ;  /* 0x00ff1628260075ea */ /* 0x0005e2000b800008 */
[----:B------:R-:W-:Y:S01]  /*3420*/  UMOV UR35, 0x40004040 ;  /* 0x4000404000237882 */ /* 0x000fe20000000000 */
[----:B------:R-:W-:Y:S01]  /*3430*/  UMOV UR33, 0x40004040 ;  /* 0x4000404000217882 */ /* 0x000fe20000000000 */
[----:B------:R-:W-:Y:S01]  /*3440*/  UMOV UR31, 0x40004040 ;  /* 0x40004040001f7882 */ /* 0x000fe20000000000 */
[----:B------:R2:W-:Y:S01]  /*3450*/  UTCHMMA gdesc[UR34], gdesc[UR36], tmem[UR8], tmem[UR20], idesc[UR21], UPT ;  /* 0x00ff1424220075ea */ /* 0x0005e2000b800008 */
[----:B------:R2:W-:Y:S01]  /*3460*/  UTCHMMA gdesc[UR30], gdesc[UR32], tmem[UR8], tmem[UR18], idesc[UR19], UPT ;  /* 0x00ff12201e0075ea */ /* 0x0005e2000b800008 */
[----:B------:R2:W-:Y:S01]  /*3470*/  UTCBAR [UR6], URZ ;  /* 0x000000ff060073e9 */ /* 0x0005e200080000ff */
[----:B------:R-:W-:Y:S01]  /*3480*/  UMOV UR17, UR14 ;  /* 0x0000000e00117c82 */ /* 0x000fe20008000000 */
[----:B------:R-:W-:Y:S05]  /*3490*/  BRA.U UP0, `(.L_x_59) ;  /* 0xfffffffd00507547 */ /* 0x000fea000b83ffff */
.L_x_56:
[----:B------:R-:W-:Y:S01]  /*34a0*/  UIADD3 UR15, UPT, UPT, UR15, 0x1, URZ ;  /* 0x000000010f0f7890 */ /* 0x000fe2000fffe0ff */
[C---:B------:R-:W-:Y:S01]  /*34b0*/  ISETP.NE.AND P0, PT, R10.reuse, 0x2, PT ;  /* 0x000000020a00780c */ /* 0x040fe20003f05270 */
[----:B------:R-:W-:Y:S02]  /*34c0*/  UIADD3 UR7, UPT, UPT, UR7, 0xc0, URZ ;  /* 0x000000c007077890 */ /* 0x000fe4000fffe0ff */
[----:B------:R-:W-:Y:S01]  /*34d0*/  UISETP.NE.AND UP0, UPT, UR15, 0x4, UPT ;  /* 0x000000040f00788c */ /* 0x000fe2000bf05270 */
[----:B-12---:R-:W-:Y:S02]  /*34e0*/  SEL R0, RZ, 0x1, P0 ;  /* 0x00000001ff007807 */ /* 0x006fe40000000000 */
[----:B------:R-:W-:Y:S01]  /*34f0*/  SEL R10, R10, RZ, P0 ;  /* 0x000000ff0a0a7207 */ /* 0x000fe20000000000 */
[----:B------:R-:W-:Y:S01]  /*3500*/  USEL UR6, URZ, 0x1, UP0 ;  /* 0x00000001ff067887 */ /* 0x000fe20008000000 */
[----:B------:R-:W-:Y:S01]  /*3510*/  LOP3.LUT R9, R9, R0, RZ, 0x3c, !PT ;  /* 0x0000000009097212 */ /* 0x000fe200078e3cff */
[----:B------:R-:W-:Y:S01]  /*3520*/  USEL UR15, UR15, URZ, UP0 ;  /* 0x000000ff0f0f7287 */ /* 0x000fe20008000000 */
[----:B------:R1:W-:Y:S03]  /*3530*/  UTCBAR [UR7], URZ ;  /* 0x000000ff070073e9 */ /* 0x0003e600080000ff */
[----:B------:R-:W-:Y:S01]  /*3540*/  LOP3.LUT R11, R11, UR6, RZ, 0x3c, !PT ;  /* 0x000000060b0b7c12 */ /* 0x000fe2000f8e3cff */
[----:B------:R-:W-:Y:S07]  /*3550*/  @P1 BRA `(.L_x_60) ;  /* 0xfffffff800a01947 */ /* 0x000fee000383ffff */
[----:B------:R-:W2:Y:S01]  /*3560*/  S2UR UR4, SR_CgaCtaId ;  /* 0x00000000000479c3 */ /* 0x000ea20000008800 */
[----:B------:R-:W-:Y:S01]  /*3570*/  ELECT P0, URZ, PT ;  /* 0x0000000000ff782f */ /* 0x000fe20003800000 */
[----:B------:R-:W-:Y:S01]  /*3580*/  IMAD.MOV.U32 R0, RZ, RZ, 0x1 ;  /* 0x00000001ff007424 */ /* 0x000fe200078e00ff */
[----:B------:R-:W-:Y:S01]  /*3590*/  UIADD3 UR5, UPT, UPT, UR5, 0xe0, URZ ;  /* 0x000000e005057890 */ /* 0x000fe2000fffe0ff */
[----:B------:R-:W-:Y:S01]  /*35a0*/  SHF.L.U32 R3, R11, 0x1f, RZ ;  /* 0x0000001f0b037819 */ /* 0x000fe200000006ff */
[----:B------:R-:W-:-:S03]  /*35b0*/  UMOV UR6, 0x40 ;  /* 0x0000004000067882 */ /* 0x000fc60000000000 */
[----:B------:R-:W-:Y:S01]  /*35c0*/  UVIRTCOUNT.DEALLOC.SMPOOL 0x80 ;  /* 0x000000800000784c */ /* 0x000fe20000000000 */
[----:B--2---:R-:W-:Y:S02]  /*35d0*/  ULEA UR4, UR4, UR6, 0x18 ;  /* 0x0000000604047291 */ /* 0x004fe4000f8ec0ff */
[----:B------:R-:W-:-:S07]  /*35e0*/  ULEA UR6, UR15, UR5, 0x3 ;  /* 0x000000050f067291 */ /* 0x000fce000f8e18ff */
[----:B------:R2:W-:Y:S02]  /*35f0*/  @P0 STS.U8 [UR4+0x1c], R0 ;  /* 0x00001c00ff000988 */ /* 0x0005e40008000004 */
[----:B------:R-:W4:Y:S02]  /*3600*/  SYNCS.PHASECHK.TRANS64.TRYWAIT P0, [UR6], R3 ;  /* 0x00000003ff0075a7 */ /* 0x000f240008001106 */
[----:B--2-4-:R-:W-:Y:S05]  /*3610*/  @!P0 BRA `(.L_x_61) ;  /* 0x0000005000348947 */ /* 0x014fea0003800000 */
.L_x_154:
[----:B-1----:R-:W-:-:S04]  /*3620*/  UIADD3 UR7, UPT, UPT, UR15, 0x1, URZ ;  /* 0x000000010f077890 */ /* 0x002fc8000fffe0ff */
[----:B------:R-:W-:-:S04]  /*3630*/  UISETP.NE.AND UP0, UPT, UR7, 0x4, UPT ;  /* 0x000000040700788c */ /* 0x000fc8000bf05270 */
[----:B------:R-:W-:Y:S02]  /*3640*/  USEL UR8, URZ, 0x1, UP0 ;  /* 0x00000001ff087887 */ /* 0x000fe40008000000 */
[----:B------:R-:W-:-:S04]  /*3650*/  USEL UR7, UR7, URZ, UP0 ;  /* 0x000000ff07077287 */ /* 0x000fc80008000000 */
[----:B------:R-:W-:Y:S01]  /*3660*/  ULEA UR6, UR7, UR5, 0x3 ;  /* 0x0000000507067291 */ /* 0x000fe2000f8e18ff */
[----:B------:R-:W-:-:S04]  /*3670*/  LOP3.LUT R2, R11, UR8, RZ, 0x3c, !PT ;  /* 0x000000080b027c12 */ /* 0x000fc8000f8e3cff */
[----:B--2---:R-:W-:-:S04]  /*3680*/  SHF.L.U32 R3, R2, 0x1f, RZ ;  /* 0x0000001f02037819 */ /* 0x004fc800000006ff */
[----:B------:R-:W1:Y:S02]  /*3690*/  SYNCS.PHASECHK.TRANS64.TRYWAIT P0, [UR6], R3 ;  /* 0x00000003ff0075a7 */ /* 0x000e640008001106 */
[----:B-1----:R-:W-:Y:S05]  /*36a0*/  @!P0 BRA `(.L_x_62) ;  /* 0x0000005000288947 */ /* 0x002fea0003800000 */
.L_x_156:
        /* <DEDUP_REMOVED lines=9> */
.L_x_158:
[----:B------:R-:W-:-:S04]  /*3740*/  UIADD3 UR7, UPT, UPT, UR7, 0x1, URZ ;  /* 0x0000000107077890 */ /* 0x000fc8000fffe0ff */
[----:B------:R-:W-:-:S04]  /*3750*/  UISETP.NE.AND UP0, UPT, UR7, 0x4, UPT ;  /* 0x000000040700788c */ /* 0x000fc8000bf05270 */
[----:B------:R-:W-:Y:S02]  /*3760*/  USEL UR6, URZ, 0x1, UP0 ;  /* 0x00000001ff067887 */ /* 0x000fe40008000000 */
[----:B------:R-:W-:-:S04]  /*3770*/  USEL UR7, UR7, URZ, UP0 ;  /* 0x000000ff07077287 */ /* 0x000fc80008000000 */
[----:B------:R-:W-:Y:S01]  /*3780*/  ULEA UR7, UR7, UR5, 0x3 ;  /* 0x0000000507077291 */ /* 0x000fe2000f8e18ff */
[----:B-1----:R-:W-:-:S04]  /*3790*/  LOP3.LUT R3, R2, UR6, RZ, 0x3c, !PT ;  /* 0x0000000602037c12 */ /* 0x002fc8000f8e3cff */
[----:B------:R-:W-:-:S04]  /*37a0*/  SHF.L.U32 R3, R3, 0x1f, RZ ;  /* 0x0000001f03037819 */ /* 0x000fc800000006ff */
[----:B------:R-:W1:Y:S02]  /*37b0*/  SYNCS.PHASECHK.TRANS64.TRYWAIT P0, [UR7], R3 ;  /* 0x00000003ff0075a7 */ /* 0x000e640008001107 */
[----:B-1----:R-:W-:Y:S05]  /*37c0*/  @!P0 BRA `(.L_x_64) ;  /* 0x0000005000108947 */ /* 0x002fea0003800000 */
.L_x_160:
[----:B------:R-:W-:Y:S01]  /*37d0*/  NOP ;  /* 0x0000000000007918 */ /* 0x000fe20000000000 */
[----:B-1----:R-:W1:Y:S01]  /*37e0*/  LDS R0, [UR4+0x14] ;  /* 0x00001404ff007984 */ /* 0x002e620008000800 */
[----:B------:R-:W-:Y:S01]  /*37f0*/  ULOP3.LUT UR6, UR16, 0xffff, URZ, 0xc0, !UPT ;  /* 0x0000ffff10067892 */ /* 0x000fe2000f8ec0ff */
[----:B------:R-:W-:Y:S01]  /*3800*/  UMOV UR8, 0xffff ;  /* 0x0000ffff00087882 */ /* 0x000fe20000000000 */
[----:B------:R-:W-:Y:S02]  /*3810*/  UMOV UR5, 0x1 ;  /* 0x0000000100057882 */ /* 0x000fe40000000000 */
[----:B------:R-:W-:-:S04]  /*3820*/  USHF.R.U32.HI UR6, URZ, 0x5, UR6 ;  /* 0x00000005ff067899 */ /* 0x000fc80008011606 */
[----:B------:R-:W-:Y:S02]  /*3830*/  USHF.L.U32 UR8, UR8, UR6, URZ ;  /* 0x0000000608087299 */ /* 0x000fe400080006ff */
[----:B------:R-:W-:-:S04]  /*3840*/  USHF.L.U32 UR5, UR5, UR6, URZ ;  /* 0x0000000605057299 */ /* 0x000fc800080006ff */
[----:B-1----:R-:W-:-:S04]  /*3850*/  LOP3.LUT R0, R0, UR8, RZ, 0xc0, !PT ;  /* 0x0000000800007c12 */ /* 0x002fc8000f8ec0ff */
[----:B------:R-:W-:-:S13]  /*3860*/  ISETP.NE.AND P0, PT, R0, UR8, PT ;  /* 0x0000000800007c0c */ /* 0x000fda000bf05270 */
[----:B------:R-:W-:Y:S05]  /*3870*/  @P0 BRA `(.L_x_65) ;  /* 0x0000000000580947 */ /* 0x000fea0003800000 */
[----:B------:R-:W1:Y:S02]  /*3880*/  LDS R0, [UR4+0x18] ;  /* 0x00001804ff007984 */ /* 0x000e640008000800 */
[----:B-1----:R-:W-:-:S04]  /*3890*/  LOP3.LUT R0, R0, UR5, RZ, 0xc0, !PT ;  /* 0x0000000500007c12 */ /* 0x002fc8000f8ec0ff */
[----:B------:R-:W-:-:S13]  /*38a0*/  ISETP.NE.AND P0, PT, R0, UR5, PT ;  /* 0x0000000500007c0c */ /* 0x000fda000bf05270 */
[----:B------:R-:W-:Y:S05]  /*38b0*/  @P0 BRA `(.L_x_66) ;  /* 0x00000000003c0947 */ /* 0x000fea0003800000 */
[----:B------:R-:W1:Y:S01]  /*38c0*/  S2R R2, SR_LANEID ;  /* 0x0000000000027919 */ /* 0x000e620000000000 */
[----:B------:R-:W-:Y:S01]  /*38d0*/  ULOP3.LUT UR8, URZ, UR8, URZ, 0x33, !UPT ;  /* 0x00000008ff087292 */ /* 0x000fe2000f8e33ff */
[----:B------:R-:W-:Y:S01]  /*38e0*/  LOP3.LUT R4, RZ, UR5, RZ, 0x33, !PT ;  /* 0x00000005ff047c12 */ /* 0x000fe2000f8e33ff */
[----:B------:R-:W-:Y:S02]  /*38f0*/  VOTEU.ANY UR7, UPT, PT ;  /* 0x0000000000077886 */ /* 0x000fe400038e0100 */
[----:B------:R-:W-:Y:S01]  /*3900*/  UFLO.U32 UR7, UR7 ;  /* 0x00000007000772bd */ /* 0x000fe200080e0000 */
[----:B------:R-:W2:Y:S01]  /*3910*/  REDUX UR5, R4 ;  /* 0x00000000040573c4 */ /* 0x000ea20000000000 */
[----:B------:R-:W-:-:S06]  /*3920*/  IMAD.U32 R0, RZ, RZ, UR8 ;  /* 0x00000008ff007e24 */ /* 0x000fcc000f8e00ff */
[----:B------:R4:W-:Y:S01]  /*3930*/  UTCATOMSWS.AND URZ, UR8 ;  /* 0x0000000800ff79e3 */ /* 0x0009e20008000000 */
[----:B------:R-:W3:Y:S01]  /*3940*/  REDUX UR6, R0 ;  /* 0x00000000000673c4 */ /* 0x000ee20000000000 */
[----:B-1----:R-:W-:Y:S01]  /*3950*/  ISETP.EQ.U32.AND P0, PT, R2, UR7, PT ;  /* 0x0000000702007c0c */ /* 0x002fe2000bf02070 */
[----:B--2---:R-:W-:Y:S01]  /*3960*/  IMAD.U32 R2, RZ, RZ, UR5 ;  /* 0x00000005ff027e24 */ /* 0x004fe2000f8e00ff */
[----:B---3--:R-:W-:-:S11]  /*3970*/  MOV R3, UR6 ;  /* 0x0000000600037c02 */ /* 0x008fd60008000f00 */
[----:B------:R4:W-:Y:S04]  /*3980*/  @P0 ATOMS.AND RZ, [UR4+0x14], R3 ;  /* 0x00001403ffff098c */ /* 0x0009e8000a800004 */
[----:B------:R4:W-:Y:S01]  /*3990*/  @P0 ATOMS.AND RZ, [UR4+0x18], R2 ;  /* 0x00001802ffff098c */ /* 0x0009e2000a800004 */
[----:B------:R-:W-:Y:S05]  /*39a0*/  BRA `(.L_x_67) ;  /* 0x0000000000147947 */ /* 0x000fea0003800000 */
.L_x_66:
[----:B------:R-:W-:Y:S02]  /*39b0*/  MOV R2, 0x39d0 ;  /* 0x000039d000027802 */ /* 0x000fe40000000f00 */
[----:B---3-5:R-:W-:Y:S05]  /*39c0*/  CALL.REL.NOINC `($__internal_0_$__cuda_sm10x_tcgen05_guardrail_trap_col_being_dealloced_not_returned_by_alloc) ;  /* 0x0000005000f87944 */ /* 0x028fea0003c00000 */
[----:B------:R-:W-:Y:S05]  /*39d0*/  BRA `(.L_x_67) ;  /* 0x0000000000087947 */ /* 0x000fea0003800000 */
.L_x_65:
[----:B------:R-:W-:Y:S02]  /*39e0*/  MOV R2, 0x3a00 ;  /* 0x00003a0000027802 */ /* 0x000fe40000000f00 */
[----:B---3-5:R-:W-:Y:S05]  /*39f0*/  CALL.REL.NOINC `($__internal_2_$__cuda_sm10x_tcgen05_guardrail_trap_unallocated_columns_being_dealloced) ;  /* 0x0000005400047944 */ /* 0x028fea0003c00000 */
.L_x_67:
[----:B------:R-:W-:Y:S01]  /*3a00*/  NOP ;  /* 0x0000000000007918 */ /* 0x000fe20000000000 */
[----:B----4-:R-:W-:Y:S05]  /*3a10*/  EXIT ;  /* 0x000000000000794d */ /* 0x010fea0003800000 */
.L_x_49:
[----:B------:R-:W-:-:S09]  /*3a20*/  UISETP.NE.OR UP2, UPT, UR8, 0x3, !UP2 ;  /* 0x000000030800788c */ /* 0x000fd2000d745670 */
[----:B------:R-:W-:Y:S05]  /*3a30*/  BRA.U UP2, `(.L_x_68) ;  /* 0x0000001102147547 */ /* 0x000fea000b800000 */
[----:B------:R-:W1:Y:S01]  /*3a40*/  LDC R0, c[0x0][0xb30] ;  /* 0x0002cc00ff007b82 */ /* 0x000e620000000800 */
[----:B------:R-:W2:Y:S01]  /*3a50*/  LDCU.64 UR8, c[0x0][0x888] ;  /* 0x00011100ff0877ac */ /* 0x000ea20008000a00 */
[----:B------:R-:W-:Y:S02]  /*3a60*/  HFMA2 R25, -RZ, RZ, 0, 0 ;  /* 0x00000000ff197431 */ /* 0x000fe400000001ff */
[----:B-----5:R-:W-:Y:S01]  /*3a70*/  IMAD.MOV.U32 R32, RZ, RZ, 0x1 ;  /* 0x00000001ff207424 */ /* 0x020fe200078e00ff */
[----:B------:R-:W-:Y:S01]  /*3a80*/  MOV R23, 0x2000 ;  /* 0x0000200000177802 */ /* 0x000fe20000000f00 */
[----:B------:R-:W4:Y:S01]  /*3a90*/  LDCU.64 UR4, c[0x0][0x890] ;  /* 0x00011200ff0477ac */ /* 0x000f220008000a00 */
[----:B------:R-:W-:Y:S01]  /*3aa0*/  IMAD.MOV.U32 R27, RZ, RZ, RZ ;  /* 0x000000ffff1b7224 */ /* 0x000fe200078e00ff */
[----:B------:R-:W3:Y:S01]  /*3ab0*/  LDC R19, c[0x0][0x370] ;  /* 0x0000dc00ff137b82 */ /* 0x000ee20000000800 */
[----:B------:R-:W-:Y:S01]  /*3ac0*/  UMOV UR7, 0x400 ;  /* 0x0000040000077882 */ /* 0x000fe20000000000 */
[----:B------:R-:W-:-:S02]  /*3ad0*/  UPLOP3.LUT UP1, UPT, UPT, UPT, UPT, 0x40, 0x4 ;  /* 0x000000000004789c */ /* 0x000fc40003f2e870 */
[----:B------:R-:W-:-:S04]  /*3ae0*/  ULEA UR7, UR37, UR7, 0x18 ;  /* 0x0000000725077291 */ /* 0x000fc8000f8ec0ff */
[----:B------:R-:W3:Y:S01]  /*3af0*/  LDC R2, c[0x0][0xb0c] ;  /* 0x0002c300ff027b82 */ /* 0x000ee20000000800 */
[----:B------:R-:W-:Y:S02]  /*3b00*/  UIADD3 UR13, UPT, UPT, UR7, 0x68, URZ ;  /* 0x00000068070d7890 */ /* 0x000fe4000fffe0ff */
[----:B--2---:R-:W-:Y:S02]  /*3b10*/  UISETP.NE.U32.AND UP2, UPT, UR8, URZ, UPT ;  /* 0x000000ff0800728c */ /* 0x004fe4000bf45070 */
[----:B------:R-:W-:Y:S02]  /*3b20*/  UIADD3 UR33, UPT, UPT, UR7, 0x50, URZ ;  /* 0x0000005007217890 */ /* 0x000fe4000fffe0ff */
[----:B----4-:R-:W-:Y:S01]  /*3b30*/  UISETP.NE.U32.AND UP3, UPT, UR4, URZ, UPT ;  /* 0x000000ff0400728c */ /* 0x010fe2000bf65070 */
[----:B------:R-:W2:Y:S01]  /*3b40*/  LDC R18, c[0x0][0xb20] ;  /* 0x0002c800ff127b82 */ /* 0x000ea20000000800 */
[----:B-1----:R-:W-:Y:S01]  /*3b50*/  ISETP.NE.AND P1, PT, R0, 0x1, PT ;  /* 0x000000010000780c */ /* 0x002fe20003f25270 */
[----:B------:R-:W-:-:S02]  /*3b60*/  UISETP.NE.AND.EX UP2, UPT, UR9, URZ, UPT, UP2 ;  /* 0x000000ff0900728c */ /* 0x000fc4000bf45320 */
[----:B------:R-:W-:Y:S02]  /*3b70*/  UIADD3 UR25, UPT, UPT, UR7, 0x58, URZ ;  /* 0x0000005807197890 */ /* 0x000fe4000fffe0ff */
[----:B------:R-:W-:Y:S02]  /*3b80*/  UIADD3 UR17, UPT, UPT, UR7, 0x60, URZ ;  /* 0x0000006007117890 */ /* 0x000fe4000fffe0ff */
[----:B------:R-:W1:Y:S01]  /*3b90*/  LDC.64 R36, c[0x0][0x348] ;  /* 0x0000d200ff247b82 */ /* 0x000e620000000a00 */
[----:B------:R-:W-:Y:S02]  /*3ba0*/  UPRMT UR13, UR37, 0x654, UR13 ;  /* 0x00000654250d7896 */ /* 0x000fe4000800000d */
[----:B------:R-:W-:-:S05]  /*3bb0*/  UISETP.NE.AND.EX UP3, UPT, UR5, URZ, UPT, UP3 ;  /* 0x000000ff0500728c */ /* 0x000fca000bf65330 */
[----:B------:R-:W4:Y:S08]  /*3bc0*/  LDC.64 R16, c[0x0][0xb10] ;  /* 0x0002c400ff107b82 */ /* 0x000f300000000a00 */
[----:B------:R-:W1:Y:S08]  /*3bd0*/  LDC.64 R6, c[0x0][0xb18] ;  /* 0x0002c600ff067b82 */ /* 0x000e700000000a00 */
[----:B------:R-:W1:Y:S08]  /*3be0*/  LDC.64 R4, c[0x0][0xb28] ;  /* 0x0002ca00ff047b82 */ /* 0x000e700000000a00 */
[----:B--23--:R-:W1:Y:S02]  /*3bf0*/  LDC R22, c[0x0][0x374] ;  /* 0x0000dd00ff167b82 */ /* 0x00ce640000000800 */
.L_x_79:
[----:B------:R-:W-:Y:S02]  /*3c00*/  LEA R0, R27, UR7, 0x3 ;  /* 0x000000071b007c11 */ /* 0x000fe4000f8e18ff */
[----:B------:R-:W-:Y:S02]  /*3c10*/  SHF.L.U32 R3, R25, 0x1f, RZ ;  /* 0x0000001f19037819 */ /* 0x000fe400000006ff */
[----:B------:R-:W-:Y:S02]  /*3c20*/  LEA R28, R27, UR7, 0x4 ;  /* 0x000000071b1c7c11 */ /* 0x000fe4000f8e20ff */
[----:B--2---:R-:W2:Y:S02]  /*3c30*/  SYNCS.PHASECHK.TRANS64.TRYWAIT P0, [R0+URZ+0xa0], R3 ;  /* 0x0000a003000075a7 */ /* 0x004ea400080011ff */
[----:B--2---:R-:W-:Y:S05]  /*3c40*/  @!P0 BRA `(.L_x_69) ;  /* 0x0000004c00088947 */ /* 0x004fea0003800000 */
.L_x_161:
[----:B------:R-:W-:Y:S01]  /*3c50*/  ISETP.GE.AND P0, PT, R26, 0x1, PT ;  /* 0x000000011a00780c */ /* 0x000fe20003f06270 */
[----:B------:R-:W3:Y:S01]  /*3c60*/  LDS.128 R28, [R28+0x130] ;  /* 0x000130001c1c7984 */ /* 0x000ee20000000c00 */
[----:B--2---:R-:W-:Y:S01]  /*3c70*/  VIADD R0, R0, 0xb0 ;  /* 0x000000b000007836 */ /* 0x004fe20000000000 */
[----:B------:R-:W-:Y:S01]  /*3c80*/  @!PT LDS RZ, [RZ] ;  /* 0x00000000fffff984 */ /* 0x000fe20000000800 */
[----:B------:R-:W-:Y:S01]  /*3c90*/  @!PT LDS RZ, [RZ] ;  /* 0x00000000fffff984 */ /* 0x000fe20000000800 */
[----:B------:R-:W-:Y:S01]  /*3ca0*/  @!PT LDS RZ, [RZ] ;  /* 0x00000000fffff984 */ /* 0x000fe20000000800 */
[----:B------:R-:W-:Y:S01]  /*3cb0*/  @!PT LDS RZ, [RZ] ;  /* 0x00000000fffff984 */ /* 0x000fe20000000800 */
[----:B------:R2:W-:Y:S06]  /*3cc0*/  MEMBAR.ALL.CTA ;  /* 0x0000000000007992 */ /* 0x0005ec0000008000 */
[----:B--2---:R-:W2:Y:S01]  /*3cd0*/  FENCE.VIEW.ASYNC.S ;  /* 0x00000000000073c6 */ /* 0x004ea20000000000 */
[----:B------:R-:W-:Y:S04]  /*3ce0*/  PRMT R0, RZ, 0x654, R0 ;  /* 0x00000654ff007816 */ /* 0x000fe80000000000 */
[----:B--2---:R2:W-:Y:S01]  /*3cf0*/  SYNCS.ARRIVE.TRANS64.RED.A1T0 RZ, [R0+URZ], RZ ;  /* 0x000000ff00ff79a7 */ /* 0x0045e200081004ff */
[----:B---3--:R-:W-:Y:S11]  /*3d00*/  LOP3.LUT P3, RZ, R30, 0x1, RZ, 0xc0, !PT ;  /* 0x000000011eff7812 */ /* 0x008ff6000786c0ff */
[----:B------:R-:W-:Y:S02]  /*3d10*/  @!UPT UIADD3 URZ, UPT, UPT, URZ, URZ, URZ ;  /* 0x000000fffffff290 */ /* 0x000fe4000fffe0ff */
[----:B------:R-:W-:Y:S02]  /*3d20*/  @P3 MOV R13, R28 ;  /* 0x0000001c000d3202 */ /* 0x000fe40000000f00 */
[----:B------:R-:W-:Y:S01]  /*3d30*/  @P3 LOP3.LUT R8, R29, 0xffff, RZ, 0xc0, !PT ;  /* 0x0000ffff1d083812 */ /* 0x000fe200078ec0ff */
[----:B--2---:R-:W-:Y:S06]  /*3d40*/  @!P0 BRA `(.L_x_70) ;  /* 0x0000000000a48947 */ /* 0x004fec0003800000 */
[----:B-1----:R-:W-:Y:S01]  /*3d50*/  IMAD.HI.U32 R33, R22, R7, RZ ;  /* 0x0000000716217227 */ /* 0x002fe200078e00ff */
[----:B------:R-:W-:Y:S02]  /*3d60*/  ISETP.NE.AND P0, PT, R6, 0x1, PT ;  /* 0x000000010600780c */ /* 0x000fe40003f05270 */
[----:B------:R-:W-:Y:S01]  /*3d70*/  ISETP.NE.AND P2, PT, R26, 0x1, PT ;  /* 0x000000011a00780c */ /* 0x000fe20003f45270 */
[----:B----4-:R-:W-:Y:S01]  /*3d80*/  IMAD.HI.U32 R34, R19, R16, RZ ;  /* 0x0000001013227227 */ /* 0x010fe200078e00ff */
[----:B------:R-:W-:Y:S02]  /*3d90*/  SHF.R.U32.HI R33, RZ, R18, R33 ;  /* 0x00000012ff217219 */ /* 0x000fe40000011621 */
[----:B------:R-:W-:Y:S01]  /*3da0*/  ISETP.NE.AND P4, PT, R2, 0x1, PT ;  /* 0x000000010200780c */ /* 0x000fe20003f85270 */
[----:B------:R-:W-:Y:S01]  /*3db0*/  IMAD.HI.U32 R38, R13, R16, RZ ;  /* 0x000000100d267227 */ /* 0x000fe200078e00ff */
[----:B------:R-:W-:Y:S02]  /*3dc0*/  SHF.R.U32.HI R34, RZ, R17, R34 ;  /* 0x00000011ff227219 */ /* 0x000fe40000011622 */
[----:B------:R-:W-:Y:S01]  /*3dd0*/  SEL R3, R22, R33, !P0 ;  /* 0x0000002116037207 */ /* 0x000fe20004000000 */
[C---:B------:R-:W-:Y:S01]  /*3de0*/  IMAD.HI.U32 R33, R8.reuse, R7, RZ ;  /* 0x0000000708217227 */ /* 0x040fe200078e00ff */
[----:B------:R-:W-:Y:S02]  /*3df0*/  SEL R11, R19, R34, !P4 ;  /* 0x00000022130b7207 */ /* 0x000fe40006000000 */
[----:B------:R-:W-:Y:S01]  /*3e00*/  SHF.R.U32.HI R38, RZ, R17, R38 ;  /* 0x00000011ff267219 */ /* 0x000fe20000011626 */
[----:B------:R-:W-:Y:S01]  /*3e10*/  IMAD.HI.U32 R40, R3, R4, RZ ;  /* 0x0000000403287227 */ /* 0x000fe200078e00ff */
[----:B------:R-:W-:Y:S03]  /*3e20*/  SHF.R.U32.HI R33, RZ, R18, R33 ;  /* 0x00000012ff217219 */ /* 0x000fe60000011621 */
[----:B------:R-:W-:Y:S01]  /*3e30*/  IMAD.HI.U32 R34, R11, R4, RZ ;  /* 0x000000040b227227 */ /* 0x000fe200078e00ff */
[----:B------:R-:W-:Y:S02]  /*3e40*/  @P2 SHF.R.U32.HI R3, RZ, R5, R40 ;  /* 0x00000005ff032219 */ /* 0x000fe40000011628 */
[----:B------:R-:W-:Y:S02]  /*3e50*/  SEL R9, R8, R33, !P0 ;  /* 0x0000002108097207 */ /* 0x000fe40004000000 */
[----:B------:R-:W-:Y:S01]  /*3e60*/  @P2 SHF.R.U32.HI R11, RZ, R5, R34 ;  /* 0x00000005ff0b2219 */ /* 0x000fe20000011622 */
[C---:B------:R-:W-:Y:S01]  /*3e70*/  IMAD R10, R26.reuse, R3, RZ ;  /* 0x000000031a0a7224 */ /* 0x040fe200078e02ff */
[----:B------:R-:W-:Y:S01]  /*3e80*/  SEL R3, R13, R38, !P4 ;  /* 0x000000260d037207 */ /* 0x000fe20006000000 */
[C---:B------:R-:W-:Y:S03]  /*3e90*/  IMAD.HI.U32 R14, R9.reuse, R4, RZ ;  /* 0x00000004090e7227 */ /* 0x040fe600078e00ff */
[----:B------:R-:W-:Y:S01]  /*3ea0*/  ISETP.GE.AND P0, PT, R9, R10, PT ;  /* 0x0000000a0900720c */ /* 0x000fe20003f06270 */
[C---:B------:R-:W-:Y:S01]  /*3eb0*/  IMAD R12, R26.reuse, R11, RZ ;  /* 0x0000000b1a0c7224 */ /* 0x040fe200078e02ff */
[-C--:B------:R-:W-:Y:S04]  /*3ec0*/  SHF.R.U32.HI R14, RZ, R5.reuse, R14 ;  /* 0x00000005ff0e7219 */ /* 0x080fe8000001160e */
[----:B------:R-:W-:Y:S02]  /*3ed0*/  ISETP.GE.OR P0, PT, R3, R12, P0 ;  /* 0x0000000c0300720c */ /* 0x000fe40000706670 */
[----:B------:R-:W-:Y:S05]  /*3ee0*/  SEL R15, R9, R14, !P2 ;  /* 0x0000000e090f7207 */ /* 0x000fea0005000000 */
[----:B------:R-:W-:Y:S04]  /*3ef0*/  IMAD.MOV R14, RZ, RZ, -R15 ;  /* 0x000000ffff0e7224 */ /* 0x000fe800078e0a0f */
[----:B------:R-:W-:Y:S02]  /*3f00*/  IMAD R14, R26, R14, R9 ;  /* 0x0000000e1a0e7224 */ /* 0x000fe400078e0209 */
[C---:B------:R-:W-:Y:S05]  /*3f10*/  @!P0 IMAD.HI.U32 R10, R3.reuse, R4, RZ ;  /* 0x00000004030a8227 */ /* 0x040fea00078e00ff */
[----:B------:R-:W-:Y:S04]  /*3f20*/  @!P0 SHF.R.U32.HI R10, RZ, R5, R10 ;  /* 0x00000005ff0a8219 */ /* 0x000fe8000001160a */
[----:B------:R-:W-:Y:S01]  /*3f30*/  @!P0 SEL R0, R3, R10, !P2 ;  /* 0x0000000a03008207 */ /* 0x000fe20005000000 */
[----:B------:R-:W-:Y:S03]  /*3f40*/  IMAD.MOV R10, RZ, RZ, -R3 ;  /* 0x000000ffff0a7224 */ /* 0x000fe600078e0a03 */
[----:B------:R-:W-:Y:S01]  /*3f50*/  @!P0 IADD3 R15, PT, PT, R15, -R0, RZ ;  /* 0x800000000f0f8210 */ /* 0x000fe20007ffe0ff */
[----:B------:R-:W-:Y:S01]  /*3f60*/  @!P0 IMAD R0, R11, R14, R0 ;  /* 0x0000000e0b008224 */ /* 0x000fe200078e0200 */
[----:B------:R-:W-:Y:S01]  /*3f70*/  IADD3 R11, PT, PT, -R9, RZ, RZ ;  /* 0x000000ff090b7210 */ /* 0x000fe20007ffe1ff */
[----:B------:R-:W-:Y:S02]  /*3f80*/  IMAD R13, R2, R10, R13 ;  /* 0x0000000a020d7224 */ /* 0x000fe400078e020d */
[----:B------:R-:W-:Y:S02]  /*3f90*/  @!P0 IMAD R9, R15, R26, R3 ;  /* 0x0000001a0f098224 */ /* 0x000fe400078e0203 */
[----:B------:R-:W-:Y:S02]  /*3fa0*/  @!P0 IMAD.MOV.U32 R3, RZ, RZ, R0 ;  /* 0x000000ffff038224 */ /* 0x000fe400078e0000 */
[----:B------:R-:W-:Y:S02]  /*3fb0*/  IMAD R8, R6, R11, R8 ;  /* 0x0000000b06087224 */ /* 0x000fe400078e0208 */
[----:B------:R-:W-:Y:S02]  /*3fc0*/  IMAD R13, R3, R2, R13 ;  /* 0x00000002030d7224 */ /* 0x000fe400078e020d */
[----:B------:R-:W-:Y:S02]  /*3fd0*/  IMAD R8, R9, R6, R8 ;  /* 0x0000000609087224 */ /* 0x000fe400078e0208 */
.L_x_70:
[----:B------:R-:W-:Y:S05]  /*3fe0*/  BRA.U UP1, `(.L_x_71) ;  /* 0x0000000101107547 */ /* 0x000fea000b800000 */
[----:B------:R-:W-:Y:S04]  /*3ff0*/  MOV R0, UR6 ;  /* 0x0000000600007c02 */ /* 0x000fe80008000f00 */
[----:B------:R-:W-:Y:S04]  /*4000*/  SHF.L.U32 R3, R0, 0x1f, RZ ;  /* 0x0000001f00037819 */ /* 0x000fe800000006ff */
[----:B------:R-:W2:Y:S02]  /*4010*/  SYNCS.PHASECHK.TRANS64.TRYWAIT P0, [UR7+0x98], R3 ;  /* 0x00009803ff0075a7 */ /* 0x000ea40008001107 */
[----:B--2---:R-:W-:Y:S05]  /*4020*/  @!P0 BRA `(.L_x_72) ;  /* 0x0000004800248947 */ /* 0x004fea0003800000 */
.L_x_71:
[----:B------:R-:W-:Y:S02]  /*4030*/  R2UR UR35, R21 ;  /* 0x00000000152372ca */ /* 0x000fe400000e0000 */
[----:B------:R-:W-:Y:S02]  /*4040*/  R2UR UR34, R20 ;  /* 0x00000000142272ca */ /* 0x000fe400000e0000 */
[----:B------:R-:W-:Y:S02]  /*4050*/  ISETP.NE.U32.AND P2, PT, RZ, UR4, PT ;  /* 0x00000004ff007c0c */ /* 0x000fe4000bf45070 */
[----:B------:R-:W-:Y:S02]  /*4060*/  SHF.L.U32 R12, R32, 0x1f, RZ ;  /* 0x0000001f200c7819 */ /* 0x000fe400000006ff */
[----:B------:R-:W-:Y:S05]  /*4070*/  ISETP.NE.AND.EX P2, PT, RZ, UR5, PT, P2 ;  /* 0x00000005ff007c0c */ /* 0x000fea000bf45320 */
[----:B------:R-:W-:Y:S02]  /*4080*/  USHF.L.U32 UR35, UR35, 0x7, URZ ;  /* 0x0000000723237899 */ /* 0x000fe400080006ff */
[----:B------:R-:W-:Y:S01]  /*4090*/  USHF.L.U32 UR34, UR34, 0x6, URZ ;  /* 0x0000000622227899 */ /* 0x000fe200080006ff */
[----:B------:R-:W-:Y:S11]  /*40a0*/  BRA.U !UP3, `(.L_x_73) ;  /* 0x000000010b347547 */ /* 0x000ff6000b800000 */
[----:B------:R-:W-:Y:S01]  /*40b0*/  UPLOP3.LUT UP0, UPT, UPT, UPT, UP2, 0x80, 0x8 ;  /* 0x000000000008789c */ /* 0x000fe20003f0f020 */
[----:B--2---:R-:W-:Y:S02]  /*40c0*/  HFMA2 R0, -RZ, RZ, 0, 5.9604644775390625e-08 ;  /* 0x00000001ff007431 */ /* 0x004fe400000001ff */
[----:B------:R-:W-:Y:S03]  /*40d0*/  IMAD.MOV.U32 R67, RZ, RZ, 0x1 ;  /* 0x00000001ff437424 */ /* 0x000fe600078e00ff */
[----:B------:R-:W-:Y:S05]  /*40e0*/  PLOP3.LUT P0, PT, PT, PT, UP0, 0x80, 0x8 ;  /* 0x000000000008781c */ /* 0x000fea0003f0f008 */
[----:B------:R-:W2:Y:S01]  /*40f0*/  @UP0 LDCU.64 UR10, c[0x0][0x888] ;  /* 0x00011100ff0a07ac */ /* 0x000ea20008000a00 */
[----:B------:R-:W-:Y:S07]  /*4100*/  @UP0 UIMAD UR8, UR36, UR4, URZ ;  /* 0x00000004240802a4 */ /* 0x000fee000f8e02ff */
[----:B------:R-:W-:Y:S01]  /*4110*/  @!P0 PRMT R67, R0, 0x7610, R67 ;  /* 0x0000761000438816 */ /* 0x000fe20000000043 */
[----:B--2---:R-:W-:Y:S03]  /*4120*/  @UP0 UIMAD.WIDE UR10, UR8, 0x4, UR10 ;  /* 0x00000004080a08a5 */ /* 0x004fe6000f8e020a */
[----:B------:R-:W2:Y:S03]  /*4130*/  @!UP0 LDCU UR8, c[0x0][0x880] ;  /* 0x00011000ff0887ac */ /* 0x000ea60008000800 */
[----:B------:R-:W-:Y:S01]  /*4140*/  IMAD.U32 R10, RZ, RZ, UR10 ;  /* 0x0000000aff0a7e24 */ /* 0x000fe2000f8e00ff */
[----:B------:R-:W-:Y:S05]  /*4150*/  MOV R11, UR11 ;  /* 0x0000000b000b7c02 */ /* 0x000fea0008000f00 */
[----:B------:R3:W5:Y:S02]  /*4160*/  @P0 LDG.E R35, desc[UR46][R10.64] ;  /* 0x0000002e0a230981 */ /* 0x000764000c1e1900 */
[----:B--23--:R-:W-:Y:S07]  /*4170*/  @!P0 IMAD.U32 R35, RZ, RZ, UR8 ;  /* 0x00000008ff238e24 */ /* 0x00cfee000f8e00ff */
.L_x_73:
[----:B-----5:R-:W-:Y:S01]  /*4180*/  @!P2 FSETP.EQ.AND P0, PT, R35, RZ, PT ;  /* 0x000000ff2300a20b */ /* 0x020fe20003f02000 */
[----:B------:R-:W-:Y:S01]  /*4190*/  @!UPT UIADD3 URZ, UPT, UPT, URZ, URZ, URZ ;  /* 0x000000fffffff290 */ /* 0x000fe2000fffe0ff */
[----:B------:R-:W-:Y:S11]  /*41a0*/  @!P2 BRA `(.L_x_74) ;  /* 0x000000000014a947 */ /* 0x000ff60003800000 */
[----:B------:R-:W-:Y:S02]  /*41b0*/  LOP3.LUT P2, RZ, R67, 0xff, RZ, 0xc0, !PT ;  /* 0x000000ff43ff7812 */ /* 0x000fe4000784c0ff */
[----:B------:R-:W-:Y:S04]  /*41c0*/  PLOP3.LUT P0, PT, PT, PT, UP0, 0x80, 0x8 ;  /* 0x000000000008781c */ /* 0x000fe80003f0f008 */
[----:B------:R-:W-:Y:S07]  /*41d0*/  PLOP3.LUT P0, PT, P0, PT, PT, 0x8, 0x80 ;  /* 0x000000000080781c */ /* 0x000fee000070e170 */
[----:B------:R-:W-:Y:S11]  /*41e0*/  @P2 FSETP.EQ.AND P0, PT, R35, RZ, PT ;  /* 0x000000ff2300220b */ /* 0x000ff60003f02000 */
[----:B------:R-:W-:Y:S02]  /*41f0*/  @!UPT UIADD3 URZ, UPT, UPT, URZ, URZ, URZ ;  /* 0x000000fffffff290 */ /* 0x000fe4000fffe0ff */
.L_x_74:
[----:B------:R-:W3:Y:S01]  /*4200*/  SYNCS.PHASECHK.TRANS64.TRYWAIT P2, [UR7+0x70], R12 ;  /* 0x0000700cff0075a7 */ /* 0x000ee20008041107 */
[----:B------:R-:W-:Y:S04]  /*4210*/  ELECT P4, URZ, PT ;  /* 0x0000000000ff782f */ /* 0x000fe80003880000 */
[----:B------:R-:W-:Y:S11]  /*4220*/  PLOP3.LUT P4, PT, P0, P4, PT, 0xf2, 0x2f ;  /* 0x00000000002f781c */ /* 0x000ff60000789e72 */
[----:B------:R-:W-:Y:S02]  /*4230*/  @!UPT UIADD3 URZ, UPT, UPT, URZ, URZ, URZ ;  /* 0x000000fffffff290 */ /* 0x000fe4000fffe0ff */
[----:B-1----:R-:W-:Y:S05]  /*4240*/  @!P4 IADD3 R9, P0, PT, R36, 0x580, RZ ;  /* 0x000005802409c810 */ /* 0x002fea0007f1e0ff */
[----:B--2---:R-:W-:Y:S01]  /*4250*/  @!P4 IMAD.X R0, RZ, RZ, R37, P0 ;  /* 0x000000ffff00c224 */ /* 0x004fe200000e0625 */
[----:B---3--:R-:W-:Y:S07]  /*4260*/  @!P2 BRA `(.L_x_75) ;  /* 0x0000004400aca947 */ /* 0x008fee0003800000 */
.L_x_164:
[----:B------:R-:W-:Y:S01]  /*4270*/  @!P4 R2UR UR8, R0 ;  /* 0x000000000008c2ca */ /* 0x000fe200000e0000 */
[----:B------:R-:W-:Y:S01]  /*4280*/  VOTEU.ALL UP1, P4 ;  /* 0x0000000000ff7886 */ /* 0x000fe20002020000 */
[----:B------:R-:W-:Y:S01]  /*4290*/  @!P4 R2UR UR9, R9 ;  /* 0x000000000909c2ca */ /* 0x000fe200000e0000 */
[----:B------:R-:W-:Y:S01]  /*42a0*/  @!P4 IMAD.MOV.U32 R0, RZ, RZ, 0x2000 ;  /* 0x00002000ff00c424 */ /* 0x000fe200078e00ff */
[----:B------:R-:W-:Y:S01]  /*42b0*/  UMOV UR10, 0x0 ;  /* 0x00000000000a7882 */ /* 0x000fe20000000000 */
[----:B------:R-:W-:Y:S01]  /*42c0*/  UMOV UR11, 0x10000000 ;  /* 0x10000000000b7882 */ /* 0x000fe20000000000 */
[----:B------:R-:W-:Y:S01]  /*42d0*/  @!UP1 UIADD3 UR32, UPT, UPT, UR7, 0x200, URZ ;  /* 0x0000020007209890 */ /* 0x000fe2000fffe0ff */
[----:B------:R-:W-:Y:S01]  /*42e0*/  @!P4 IADD3 R9, P0, PT, R36, 0x580, RZ ;  /* 0x000005802409c810 */ /* 0x000fe20007f1e0ff */
[----:B------:R-:W-:Y:S05]  /*42f0*/  VOTEU.ALL UP1, P4 ;  /* 0x0000000000ff7886 */ /* 0x000fea0002020000 */
[----:B------:R-:W-:Y:S01]  /*4300*/  IMAD.U32 R11, RZ, RZ, UR8 ;  /* 0x00000008ff0b7e24 */ /* 0x000fe2000f8e00ff */
[----:B------:R-:W-:Y:S01]  /*4310*/  UPRMT UR8, UR37, 0x654, UR33 ;  /* 0x0000065425087896 */ /* 0x000fe20008000021 */
[----:B------:R-:W-:Y:S03]  /*4320*/  IMAD.U32 R10, RZ, RZ, UR9 ;  /* 0x00000009ff0a7e24 */ /* 0x000fe6000f8e00ff */
[----:B------:R-:W-:Y:S02]  /*4330*/  @!P4 R2UR UR15, R11 ;  /* 0x000000000b0fc2ca */ /* 0x000fe400000e0000 */
[----:B------:R-:W-:Y:S11]  /*4340*/  @!P4 R2UR UR14, R10 ;  /* 0x000000000a0ec2ca */ /* 0x000ff600000e0000 */
[----:B------:R-:W-:Y:S02]  /*4350*/  @!UPT UIADD3 URZ, UPT, UPT, URZ, URZ, URZ ;  /* 0x000000fffffff290 */ /* 0x000fe4000fffe0ff */
[----:B------:R2:W-:Y:S01]  /*4360*/  @!UP1 UTMALDG.3D [UR32], [UR14], desc[UR10] ;  /* 0x00000a200e0095b4 */ /* 0x0005e20008011000 */
[----:B------:R3:W-:Y:S01]  /*4370*/  @!P4 SYNCS.ARRIVE.TRANS64.RED.A0TR RZ, [UR7+0x50], R0 ;  /* 0x00005000ffffc9a7 */ /* 0x0007e20008300407 */
[----:B------:R-:W-:Y:S01]  /*4380*/  SYNCS.ARRIVE.TRANS64.RED.A1T0 RZ, [UR8], RZ ;  /* 0x000000ffffff79a7 */ /* 0x000fe20008100408 */
[----:B---3--:R-:W-:Y:S01]  /*4390*/  @!P4 IMAD.X R0, RZ, RZ, R37, P0 ;  /* 0x000000ffff00c224 */ /* 0x008fe200000e0625 */
[----:B------:R-:W3:Y:S02]  /*43a0*/  SYNCS.PHASECHK.TRANS64.TRYWAIT P2, [UR7+0x78], R12 ;  /* 0x0000780cff0075a7 */ /* 0x000ee40008041107 */
[----:B--23--:R-:W-:Y:S05]  /*43b0*/  @!P2 BRA `(.L_x_76) ;  /* 0x000000440070a947 */ /* 0x00cfea0003800000 */
.L_x_166:
        /* <DEDUP_REMOVED lines=8> */
[----:B------:R-:W-:Y:S01]  /*4440*/  @!UP1 UIADD3 UR24, UPT, UPT, UR7, 0x2200, URZ ;  /* 0x0000220007189890 */ /* 0x000fe2000fffe0ff */
[----:B------:R-:W-:Y:S01]  /*4450*/  VOTEU.ALL UP1, P4 ;  /* 0x0000000000ff7886 */ /* 0x000fe20002020000 */
[----:B------:R-:W-:Y:S01]  /*4460*/  UMOV UR27, UR35 ;  /* 0x00000023001b7c82 */ /* 0x000fe20008000000 */
[----:B------:R-:W-:Y:S02]  /*4470*/  UMOV UR28, UR36 ;  /* 0x00000024001c7c82 */ /* 0x000fe40008000000 */
[----:B------:R-:W-:Y:S01]  /*4480*/  IMAD.U32 R11, RZ, RZ, UR8 ;  /* 0x00000008ff0b7e24 */ /* 0x000fe2000f8e00ff */
[----:B------:R-:W-:Y:S01]  /*4490*/  UPRMT UR8, UR37, 0x654, UR25 ;  /* 0x0000065425087896 */ /* 0x000fe20008000019 */
[----:B------:R-:W-:Y:S02]  /*44a0*/  IMAD.U32 R10, RZ, RZ, UR9 ;  /* 0x00000009ff0a7e24 */ /* 0x000fe4000f8e00ff */
[----:B------:R-:W-:Y:S01]  /*44b0*/  @!P4 IMAD.X R20, RZ, RZ, R37, P0 ;  /* 0x000000ffff14c224 */ /* 0x000fe200000e0625 */
[----:B------:R-:W-:Y:S02]  /*44c0*/  @!P4 R2UR UR15, R11 ;  /* 0x000000000b0fc2ca */ /* 0x000fe400000e0000 */
[----:B------:R-:W-:Y:S11]  /*44d0*/  @!P4 R2UR UR14, R10 ;  /* 0x000000000a0ec2ca */ /* 0x000ff600000e0000 */
[----:B------:R-:W-:Y:S02]  /*44e0*/  @!UPT UIADD3 URZ, UPT, UPT, URZ, URZ, URZ ;  /* 0x000000fffffff290 */ /* 0x000fe4000fffe0ff */
[----:B------:R2:W-:Y:S01]  /*44f0*/  @!UP1 UTMALDG.3D [UR24], [UR14], desc[UR10] ;  /* 0x00000a180e0095b4 */ /* 0x0005e20008011000 */
[----:B------:R2:W-:Y:S01]  /*4500*/  @!P4 SYNCS.ARRIVE.TRANS64.RED.A0TR RZ, [UR7+0x58], R0 ;  /* 0x00005800ffffc9a7 */ /* 0x0005e20008300407 */
[----:B------:R-:W-:Y:S01]  /*4510*/  SYNCS.ARRIVE.TRANS64.RED.A1T0 RZ, [UR8], RZ ;  /* 0x000000ffffff79a7 */ /* 0x000fe20008100408 */
[----:B------:R-:W3:Y:S02]  /*4520*/  SYNCS.PHASECHK.TRANS64.TRYWAIT P2, [UR7+0x80], R12 ;  /* 0x0000800cff0075a7 */ /* 0x000ee40008041107 */
[----:B--23--:R-:W-:Y:S05]  /*4530*/  @!P2 BRA `(.L_x_77) ;  /* 0x000000440028a947 */ /* 0x00cfea0003800000 */
.L_x_168:
[----:B------:R-:W2:Y:S01]  /*4540*/  LDC.64 R14, c[0x0][0xb10] ;  /* 0x0002c400ff0e7b82 */ /* 0x000ea20000000a00 */
[----:B------:R-:W-:Y:S01]  /*4550*/  @!P4 R2UR UR8, R20 ;  /* 0x000000001408c2ca */ /* 0x000fe200000e0000 */
[----:B------:R-:W-:Y:S01]  /*4560*/  VOTEU.ALL UP1, P4 ;  /* 0x0000000000ff7886 */ /* 0x000fe20002020000 */
[----:B------:R-:W-:Y:S01]  /*4570*/  @!P4 R2UR UR9, R21 ;  /* 0x000000001509c2ca */ /* 0x000fe200000e0000 */
[----:B------:R-:W-:Y:S01]  /*4580*/  UMOV UR10, 0x0 ;  /* 0x00000000000a7882 */ /* 0x000fe20000000000 */
[----:B------:R-:W-:Y:S03]  /*4590*/  UMOV UR11, 0x10000000 ;  /* 0x10000000000b7882 */ /* 0x000fe60000000000 */
[----:B------:R-:W3:Y:S01]  /*45a0*/  LDC.64 R10, c[0x0][0xb18] ;  /* 0x0002c600ff0a7b82 */ /* 0x000ee20000000a00 */
[----:B------:R-:W-:Y:S01]  /*45b0*/  @!UP1 UIADD3 UR18, UPT, UPT, UR34, 0x20, URZ ;  /* 0x0000002022129890 */ /* 0x000fe2000fffe0ff */
[----:B------:R-:W-:Y:S01]  /*45c0*/  @P3 SHF.R.U32.HI R24, RZ, 0x10, R29 ;  /* 0x00000010ff183819 */ /* 0x000fe2000001161d */
[----:B------:R-:W-:Y:S01]  /*45d0*/  @!UP1 UIADD3 UR16, UPT, UPT, UR7, 0x4200, URZ ;  /* 0x0000420007109890 */ /* 0x000fe2000fffe0ff */
[----:B------:R-:W-:Y:S01]  /*45e0*/  VIADD R27, R27, 0x1 ;  /* 0x000000011b1b7836 */ /* 0x000fe20000000000 */
[----:B------:R-:W-:Y:S03]  /*45f0*/  VOTEU.ALL UP1, P4 ;  /* 0x0000000000ff7886 */ /* 0x000fe60002020000 */
[----:B------:R-:W5:Y:S01]  /*4600*/  @!P1 LDC R0, c[0x0][0xb20] ;  /* 0x0002c800ff009b82 */ /* 0x000f620000000800 */
[----:B------:R-:W-:Y:S01]  /*4610*/  UMOV UR19, UR35 ;  /* 0x0000002300137c82 */ /* 0x000fe20008000000 */
[----:B------:R-:W-:Y:S01]  /*4620*/  IMAD.U32 R21, RZ, RZ, UR8 ;  /* 0x00000008ff157e24 */ /* 0x000fe2000f8e00ff */
[----:B------:R-:W-:Y:S05]  /*4630*/  UMOV UR20, UR36 ;  /* 0x0000002400147c82 */ /* 0x000fea0008000000 */
[----:B-1----:R-:W1:Y:S01]  /*4640*/  @!P1 LDC R3, c[0x0][0xb0c] ;  /* 0x0002c300ff039b82 */ /* 0x002e620000000800 */
[----:B------:R-:W-:Y:S01]  /*4650*/  IMAD.U32 R20, RZ, RZ, UR9 ;  /* 0x00000009ff147e24 */ /* 0x000fe2000f8e00ff */
[----:B------:R-:W-:Y:S01]  /*4660*/  UPRMT UR8, UR37, 0x654, UR17 ;  /* 0x0000065425087896 */ /* 0x000fe20008000011 */
[----:B------:R-:W-:Y:S03]  /*4670*/  @!P4 R2UR UR15, R21 ;  /* 0x00000000150fc2ca */ /* 0x000fe600000e0000 */
[----:B------:R-:W-:Y:S01]  /*4680*/  @!P4 R2UR UR14, R20 ;  /* 0x00000000140ec2ca */ /* 0x000fe200000e0000 */
[----:B------:R-:W-:Y:S11]  /*4690*/  @!P4 IMAD.MOV.U32 R20, RZ, RZ, 0x2000 ;  /* 0x00002000ff14c424 */ /* 0x000ff600078e00ff */
[----:B------:R-:W-:Y:S01]  /*46a0*/  @!UPT UIADD3 URZ, UPT, UPT, URZ, URZ, URZ ;  /* 0x000000fffffff290 */ /* 0x000fe2000fffe0ff */
[----:B------:R1:W-:Y:S01]  /*46b0*/  @!UP1 UTMALDG.3D [UR16], [UR14], desc[UR10] ;  /* 0x00000a100e0095b4 */ /* 0x0003e20008011000 */
[----:B------:R1:W-:Y:S02]  /*46c0*/  @!P4 SYNCS.ARRIVE.TRANS64.RED.A0TR RZ, [UR7+0x60], R20 ;  /* 0x00006014ffffc9a7 */ /* 0x0003e40008300407 */
[----:B-1----:R-:W-:Y:S01]  /*46d0*/  @!P1 ISETP.NE.AND P2, PT, R3, 0x1, PT ;  /* 0x000000010300980c */ /* 0x002fe20003f45270 */
[C---:B--2---:R-:W-:Y:S01]  /*46e0*/  @!P1 IMAD.HI.U32 R14, R13.reuse, R14, RZ ;  /* 0x0000000e0d0e9227 */ /* 0x044fe200078e00ff */
[----:B---3--:R-:W-:Y:S03]  /*46f0*/  @!P1 ISETP.NE.AND P0, PT, R10, 0x1, PT ;  /* 0x000000010a00980c */ /* 0x008fe60003f05270 */
[C---:B------:R-:W-:Y:S01]  /*4700*/  @!P1 IMAD.HI.U32 R11, R8.reuse, R11, RZ ;  /* 0x0000000b080b9227 */ /* 0x040fe200078e00ff */
[----:B------:R-:W-:Y:S04]  /*4710*/  @!P1 SHF.R.U32.HI R14, RZ, R15, R14 ;  /* 0x0000000fff0e9219 */ /* 0x000fe8000001160e */
[----:B-----5:R-:W-:Y:S01]  /*4720*/  @!P1 SHF.R.U32.HI R9, RZ, R0, R11 ;  /* 0x00000000ff099219 */ /* 0x020fe2000001160b */
[----:B------:R-:W-:Y:S01]  /*4730*/  SYNCS.ARRIVE.TRANS64.RED.A1T0 RZ, [UR8], RZ ;  /* 0x000000ffffff79a7 */ /* 0x000fe20008100408 */
[----:B------:R-:W-:Y:S02]  /*4740*/  @!P1 SEL R14, R13, R14, !P2 ;  /* 0x0000000e0d0e9207 */ /* 0x000fe40005000000 */
[----:B------:R-:W-:Y:S01]  /*4750*/  @!P1 SEL R9, R8, R9, !P0 ;  /* 0x0000000908099207 */ /* 0x000fe20004000000 */
[----:B------:R-:W1:Y:S04]  /*4760*/  SYNCS.PHASECHK.TRANS64.TRYWAIT P5, [UR7+0x88], R12 ;  /* 0x0000880cff0075a7 */ /* 0x000e6800080a1107 */
[----:B------:R-:W-:Y:S02]  /*4770*/  @!P1 IMAD.IADD R0, R9, 0x1, -R14 ;  /* 0x0000000109009824 */ /* 0x000fe400078e0a0e */
[----:B------:R-:W-:Y:S02]  /*4780*/  @!P1 IMAD.IADD R9, R14, 0x1, -R9 ;  /* 0x000000010e099824 */ /* 0x000fe400078e0a09 */
[----:B------:R-:W-:Y:S02]  /*4790*/  @!P1 IMAD R13, R0, R3, R13 ;  /* 0x00000003000d9224 */ /* 0x000fe400078e020d */
[----:B------:R-:W-:Y:S01]  /*47a0*/  @!P1 IMAD R8, R9, R10, R8 ;  /* 0x0000000a09089224 */ /* 0x000fe200078e0208 */
[----:B-1----:R-:W-:Y:S06]  /*47b0*/  @!P5 BRA `(.L_x_78) ;  /* 0x0000004000a0d947 */ /* 0x002fec0003800000 */
.L_x_170:
[----:B-1----:R-:W-:Y:S01]  /*47c0*/  @!P4 IADD3 R3, P0, PT, R36, 0x580, RZ ;  /* 0x000005802403c810 */ /* 0x002fe20007f1e0ff */
[----:B------:R-:W-:Y:S01]  /*47d0*/  VOTEU.ALL UP1, P4 ;  /* 0x0000000000ff7886 */ /* 0x000fe20002020000 */
[----:B------:R-:W-:Y:S01]  /*47e0*/  UMOV UR18, 0x0 ;  /* 0x0000000000127882 */ /* 0x000fe20000000000 */
[----:B------:R-:W-:Y:S01]  /*47f0*/  UMOV UR19, 0x10000000 ;  /* 0x1000000000137882 */ /* 0x000fe20000000000 */
[----:B------:R-:W-:Y:S01]  /*4800*/  @!P4 R2UR UR9, R3 ;  /* 0x000000000309c2ca */ /* 0x000fe200000e0000 */
[----:B------:R-:W-:Y:S01]  /*4810*/  @!P4 IMAD.X R0, RZ, RZ, R37, P0 ;  /* 0x000000ffff00c224 */ /* 0x000fe200000e0625 */
[----:B------:R-:W-:Y:S01]  /*4820*/  @!UP1 UIADD3 UR10, UPT, UPT, UR34, 0x30, URZ ;  /* 0x00000030220a9890 */ /* 0x000fe2000fffe0ff */
[----:B------:R-:W-:Y:S01]  /*4830*/  ISETP.NE.AND P0, PT, R27, 0x2, PT ;  /* 0x000000021b00780c */ /* 0x000fe20003f05270 */
[----:B------:R-:W-:Y:S01]  /*4840*/  UMOV UR11, UR35 ;  /* 0x00000023000b7c82 */ /* 0x000fe20008000000 */
[----:B------:R-:W-:Y:S01]  /*4850*/  UMOV UR12, UR36 ;  /* 0x00000024000c7c82 */ /* 0x000fe20008000000 */
[----:B------:R-:W-:Y:S01]  /*4860*/  @!P4 R2UR UR8, R0 ;  /* 0x000000000008c2ca */ /* 0x000fe200000e0000 */
[----:B------:R-:W-:Y:S01]  /*4870*/  IMAD.IADD R20, R8, 0x1, R66 ;  /* 0x0000000108147824 */ /* 0x000fe200078e0242 */
[----:B------:R-:W-:Y:S01]  /*4880*/  @P3 R2UR UR36, R24 ;  /* 0x00000000182432ca */ /* 0x000fe200000e0000 */
[----:B------:R-:W-:Y:S01]  /*4890*/  IMAD.IADD R21, R13, 0x1, R68 ;  /* 0x000000010d157824 */ /* 0x000fe200078e0244 */
[----:B------:R-:W-:Y:S02]  /*48a0*/  SEL R0, RZ, 0x1, P0 ;  /* 0x00000001ff007807 */ /* 0x000fe40000000000 */
[----:B------:R-:W-:Y:S01]  /*48b0*/  LOP3.LUT R32, R32, 0x1, RZ, 0x3c, !PT ;  /* 0x0000000120207812 */ /* 0x000fe200078e3cff */
[----:B------:R-:W-:Y:S01]  /*48c0*/  IMAD.U32 R10, RZ, RZ, UR9 ;  /* 0x00000009ff0a7e24 */ /* 0x000fe2000f8e00ff */
[----:B------:R-:W-:Y:S01]  /*48d0*/  @!UP1 UIADD3 UR9, UPT, UPT, UR7, 0x68, URZ ;  /* 0x0000006807099890 */ /* 0x000fe2000fffe0ff */
[----:B------:R-:W-:Y:S02]  /*48e0*/  LOP3.LUT R25, R25, R0, RZ, 0x3c, !PT ;  /* 0x0000000019197212 */ /* 0x000fe400078e3cff */
[----:B------:R-:W-:Y:S02]  /*48f0*/  SEL R27, R27, RZ, P0 ;  /* 0x000000ff1b1b7207 */ /* 0x000fe40000000000 */
[----:B------:R-:W-:Y:S01]  /*4900*/  IMAD.U32 R11, RZ, RZ, UR8 ;  /* 0x00000008ff0b7e24 */ /* 0x000fe2000f8e00ff */
[----:B------:R-:W-:Y:S01]  /*4910*/  @!P4 R2UR UR14, R10 ;  /* 0x000000000a0ec2ca */ /* 0x000fe200000e0000 */
[----:B------:R-:W-:Y:S01]  /*4920*/  @!UP1 UIADD3 UR8, UPT, UPT, UR7, 0x6200, URZ ;  /* 0x0000620007089890 */ /* 0x000fe2000fffe0ff */
[----:B------:R-:W-:Y:S02]  /*4930*/  VOTEU.ALL UP1, P4 ;  /* 0x0000000000ff7886 */ /* 0x000fe40002020000 */
[----:B------:R-:W-:Y:S11]  /*4940*/  @!P4 R2UR UR15, R11 ;  /* 0x000000000b0fc2ca */ /* 0x000ff600000e0000 */
[----:B------:R-:W-:Y:S02]  /*4950*/  @!UPT UIADD3 URZ, UPT, UPT, URZ, URZ, URZ ;  /* 0x000000fffffff290 */ /* 0x000fe4000fffe0ff */
[----:B------:R2:W-:Y:S01]  /*4960*/  @!UP1 UTMALDG.3D [UR8], [UR14], desc[UR18] ;  /* 0x000012080e0095b4 */ /* 0x0005e20008011000 */
[----:B------:R2:W-:Y:S01]  /*4970*/  @!P4 SYNCS.ARRIVE.TRANS64.RED.A0TR RZ, [UR7+0x68], R23 ;  /* 0x00006817ffffc9a7 */ /* 0x0005e20008300407 */
[----:B------:R-:W-:Y:S01]  /*4980*/  UPLOP3.LUT UP1, UPT, UPT, UPT, UPT, 0x80, 0x8 ;  /* 0x000000000008789c */ /* 0x000fe20003f2f070 */
[----:B------:R-:W-:Y:S01]  /*4990*/  SYNCS.ARRIVE.TRANS64.RED.A1T0 RZ, [UR13], RZ ;  /* 0x000000ffffff79a7 */ /* 0x000fe2000810040d */
[----:B------:R-:W-:Y:S09]  /*49a0*/  @P3 BRA `(.L_x_79) ;  /* 0xfffffff000943947 */ /* 0x000ff2000383ffff */
[----:B------:R-:W-:-:S04]  /*49b0*/  SHF.L.U32 R3, R32, 0x1f, RZ ;  /* 0x0000001f20037819 */ /* 0x000fc800000006ff */
[----:B------:R-:W1:Y:S02]  /*49c0*/  SYNCS.PHASECHK.TRANS64.TRYWAIT P0, [UR7+0x70], R3 ;  /* 0x00007003ff0075a7 */ /* 0x000e640008001107 */
[----:B-1----:R-:W-:Y:S05]  /*49d0*/  @!P0 BRA `(.L_x_80) ;  /* 0x0000004000308947 */ /* 0x002fea0003800000 */
.L_x_172:
[----:B------:R-:W3:Y:S02]  /*49e0*/  SYNCS.PHASECHK.TRANS64.TRYWAIT P0, [UR7+0x78], R3 ;  /* 0x00007803ff0075a7 */ /* 0x000ee40008001107 */
[----:B---3--:R-:W-:Y:S05]  /*49f0*/  @!P0 BRA `(.L_x_81) ;  /* 0x0000004000408947 */ /* 0x008fea0003800000 */
.L_x_174:
[----:B------:R-:W3:Y:S02]  /*4a00*/  SYNCS.PHASECHK.TRANS64.TRYWAIT P0, [UR7+0x80], R3 ;  /* 0x00008003ff0075a7 */ /* 0x000ee40008001107 */
[----:B---3--:R-:W-:Y:S05]  /*4a10*/  @!P0 BRA `(.L_x_82) ;  /* 0x0000004000508947 */ /* 0x008fea0003800000 */
.L_x_176:
[----:B-1----:R-:W-:-:S07]  /*4a20*/  MOV R0, UR7 ;  /* 0x0000000700007c02 */ /* 0x002fce0008000f00 */
.L_x_83:
[----:B-1----:R-:W-:-:S04]  /*4a30*/  SHF.L.U32 R3, R32, 0x1f, RZ ;  /* 0x0000001f20037819 */ /* 0x002fc800000006ff */
[----:B------:R1:W3:Y:S03]  /*4a40*/  SYNCS.PHASECHK.TRANS64.TRYWAIT P0, [R0+URZ+0x88], R3 ;  /* 0x00008803000075a7 */ /* 0x0002e600080011ff */
[----:B---3--:R-:W-:Y:S05]  /*4a50*/  @!P0 NANOSLEEP.SYNCS 0x989680 ;  /* 0x009896800000895d */ /* 0x008fea0003900000 */
[----:B------:R-:W3:Y:S02]  /*4a60*/  @!P0 SYNCS.PHASECHK.TRANS64 P0, [R0+URZ+0x88], R3 ;  /* 0x00008803000085a7 */ /* 0x000ee400080010ff */
[----:B--23--:R-:W-:Y:S05]  /*4a70*/  @P0 EXIT ;  /* 0x000000000000094d */ /* 0x00cfea0003800000 */
[----:B------:R-:W-:Y:S05]  /*4a80*/  BRA `(.L_x_83) ;  /* 0xfffffffc00e87947 */ /* 0x000fea000383ffff */
.L_x_68:
[----:B------:R-:W-:-:S06]  /*4a90*/  UISETP.GE.AND UP1, UPT, UR8, 0x4, UPT ;  /* 0x000000040800788c */ /* 0x000fcc000bf26270 */
[----:B------:R-:W-:-:S13]  /*4aa0*/  PLOP3.LUT P0, PT, PT, PT, UP1, 0x80, 0x8 ;  /* 0x000000000008781c */ /* 0x000fda0003f0f018 */
[----:B------:R-:W-:Y:S05]  /*4ab0*/  @!P0 EXIT ;  /* 0x000000000000894d */ /* 0x000fea0003800000 */
[----:B------:R-:W-:Y:S01]  /*4ac0*/  BAR.SYNC.DEFER_BLOCKING 0x6, 0xa0 ;  /* 0x0182800000007b1d */ /* 0x000fe20000010000 */
[C---:B------:R-:W-:Y:S01]  /*4ad0*/  IMAD.SHL.U32 R3, R81.reuse, 0x10, RZ ;  /* 0x0000001051037824 */ /* 0x040fe200078e00ff */
[C---:B------:R-:W-:Y:S01]  /*4ae0*/  SHF.L.U32 R33, R81.reuse, 0x10, RZ ;  /* 0x0000001051217819 */ /* 0x040fe200000006ff */
[C---:B------:R-:W-:Y:S01]  /*4af0*/  IMAD.SHL.U32 R80, R81.reuse, 0x2, RZ ;  /* 0x0000000251507824 */ /* 0x040fe200078e00ff */
[----:B------:R-:W-:Y:S01]  /*4b00*/  LOP3.LUT R82, R81, 0x60, RZ, 0xc0, !PT ;  /* 0x0000006051527812 */ /* 0x000fe200078ec0ff */
[----:B------:R-:W-:Y:S01]  /*4b10*/  HFMA2 R77, -RZ, RZ, 0, 5.9604644775390625e-08 ;  /* 0x00000001ff4d7431 */ /* 0x000fe200000001ff */
[----:B------:R-:W-:Y:S02]  /*4b20*/  UMOV UR48, 0x400 ;  /* 0x0000040000307882 */ /* 0x000fe40000000000 */
[----:B------:R-:W1:Y:S01]  /*4b30*/  LDC R71, c[0x0][0x370] ;  /* 0x0000dc00ff477b82 */ /* 0x000e620000000800 */
[----:B------:R-:W-:Y:S01]  /*4b40*/  ULEA UR48, UR37, UR48, 0x18 ;  /* 0x0000003025307291 */ /* 0x000fe2000f8ec0ff */
[----:B------:R-:W-:Y:S01]  /*4b50*/  LOP3.LUT R5, R3, 0x60, RZ, 0xc0, !PT ;  /* 0x0000006003057812 */ /* 0x000fe200078ec0ff */
[----:B------:R-:W-:Y:S01]  /*4b60*/  HFMA2 R75, -RZ, RZ, 0, 0 ;  /* 0x00000000ff4b7431 */ /* 0x000fe200000001ff */
[----:B------:R-:W-:Y:S01]  /*4b70*/  LOP3.LUT R79, R81, 0x2, RZ, 0xc0, !PT ;  /* 0x00000002514f7812 */ /* 0x000fe200078ec0ff */
[----:B------:R-:W-:Y:S01]  /*4b80*/  UIADD3 UR4, UPT, UPT, UR48, 0x200, URZ ;  /* 0x0000020030047890 */ /* 0x000fe2000fffe0ff */
[----:B------:R-:W-:Y:S01]  /*4b90*/  LOP3.LUT R80, R5, 0xc, R80, 0xf8, !PT ;  /* 0x0000000c05507812 */ /* 0x000fe200078ef850 */
[----:B------:R-:W-:Y:S01]  /*4ba0*/  IMAD.MOV.U32 R30, RZ, RZ, RZ ;  /* 0x000000ffff1e7224 */ /* 0x000fe200078e00ff */
[----:B------:R-:W2:Y:S01]  /*4bb0*/  LDC R28, c[0x0][0xb0c] ;  /* 0x0002c300ff1c7b82 */ /* 0x000ea20000000800 */
[----:B------:R-:W-:Y:S01]  /*4bc0*/  LOP3.LUT R33, R33, 0x600000, RZ, 0xc0, !PT ;  /* 0x0060000021217812 */ /* 0x000fe200078ec0ff */
[----:B------:R-:W-:Y:S01]  /*4bd0*/  IMAD.MOV.U32 R85, RZ, RZ, RZ ;  /* 0x000000ffff557224 */ /* 0x000fe200078e00ff */
[----:B------:R-:W-:Y:S01]  /*4be0*/  LOP3.LUT R80, R80, 0x790, R3, 0xf8, !PT ;  /* 0x0000079050507812 */ /* 0x000fe200078ef803 */
[----:B------:R-:W-:Y:S01]  /*4bf0*/  IMAD.U32 R73, RZ, RZ, UR4 ;  /* 0x00000004ff497e24 */ /* 0x000fe2000f8e00ff */
[----:B------:R-:W-:Y:S01]  /*4c00*/  LOP3.LUT R81, R81, 0x4, RZ, 0xc0, !PT ;  /* 0x0000000451517812 */ /* 0x000fe200078ec0ff */
[----:B------:R-:W4:Y:S01]  /*4c10*/  LDCU.64 UR52, c[0x0][0x348] ;  /* 0x00006900ff3477ac */ /* 0x000f220008000a00 */
[----:B------:R-:W-:Y:S01]  /*4c20*/  MOV R76, RZ ;  /* 0x000000ff004c7202 */ /* 0x000fe20000000f00 */
[----:B------:R-:W1:Y:S01]  /*4c30*/  LDC R69, c[0x0][0xb20] ;  /* 0x0002c800ff457b82 */ /* 0x000e620000000800 */
[----:B------:R-:W3:Y:S01]  /*4c40*/  LDS R0, [UR48+0x150] ;  /* 0x00015030ff007984 */ /* 0x000ee20008000800 */
[----:B------:R-:W-:Y:S01]  /*4c50*/  IMAD R80, R80, 0x4, R73 ;  /* 0x0000000450507824 */ /* 0x000fe200078e0249 */
[----:B------:R-:W1:Y:S03]  /*4c60*/  LDCU.64 UR38, c[0x0][0x888] ;  /* 0x00011100ff2677ac */ /* 0x000e660008000a00 */
[--C-:B------:R-:W-:Y:S01]  /*4c70*/  IMAD R79, R79, -0x10, R80.reuse ;  /* 0xfffffff04f4f7824 */ /* 0x100fe200078e0250 */
[----:B------:R-:W1:Y:S01]  /*4c80*/  LDCU.64 UR44, c[0x0][0x890] ;  /* 0x00011200ff2c77ac */ /* 0x000e620008000a00 */
[----:B------:R-:W1:Y:S01]  /*4c90*/  LDC R27, c[0x0][0xb30] ;  /* 0x0002cc00ff1b7b82 */ /* 0x000e620000000800 */
[----:B------:R-:W-:Y:S01]  /*4ca0*/  IMAD R78, R81, -0x10, R80 ;  /* 0xfffffff0514e7824 */ /* 0x000fe200078e0250 */
[----:B------:R-:W-:Y:S01]  /*4cb0*/  UMOV UR49, URZ ;  /* 0x000000ff00317c82 */ /* 0x000fe20008000000 */
[----:B------:R-:W-:-:S05]  /*4cc0*/  UMOV UR51, URZ ;  /* 0x000000ff00337c82 */ /* 0x000fca0008000000 */
[----:B------:R-:W1:Y:S08]  /*4cd0*/  LDC.64 R64, c[0x0][0xb10] ;  /* 0x0002c400ff407b82 */ /* 0x000e700000000a00 */
[----:B------:R-:W1:Y:S08]  /*4ce0*/  LDC.64 R24, c[0x0][0xb18] ;  /* 0x0002c600ff187b82 */ /* 0x000e700000000a00 */
[----:B------:R-:W1:Y:S08]  /*4cf0*/  LDC.64 R22, c[0x0][0xb28] ;  /* 0x0002ca00ff167b82 */ /* 0x000e700000000a00 */
[----:B------:R-:W1:Y:S01]  /*4d00*/  LDC.64 R62, c[0x0][0x8b0] ;  /* 0x00022c00ff3e7b82 */ /* 0x000e620000000a00 */
[----:B---3--:R-:W-:-:S07]  /*4d10*/  IMAD.IADD R33, R0, 0x1, R33 ;  /* 0x0000000100217824 */ /* 0x008fce00078e0221 */
[----:B------:R-:W3:Y:S08]  /*4d20*/  LDC.64 R60, c[0x0][0x8a8] ;  /* 0x00022a00ff3c7b82 */ /* 0x000ef00000000a00 */
[----:B--2-4-:R-:W1:Y:S02]  /*4d30*/  LDC R70, c[0x0][0x374] ;  /* 0x0000dd00ff467b82 */ /* 0x014e640000000800 */
.L_x_127:
[----:B------:R-:W-:Y:S02]  /*4d40*/  LEA R0, R85, UR48, 0x3 ;  /* 0x0000003055007c11 */ /* 0x000fe4000f8e18ff */
[----:B------:R-:W-:Y:S02]  /*4d50*/  SHF.L.U32 R3, R75, 0x1f, RZ ;  /* 0x0000001f4b037819 */ /* 0x000fe400000006ff */
[----:B-1----:R-:W-:Y:S02]  /*4d60*/  LEA R16, R85, UR48, 0x4 ;  /* 0x0000003055107c11 */ /* 0x002fe4000f8e20ff */
[----:B------:R-:W2:Y:S02]  /*4d70*/  SYNCS.PHASECHK.TRANS64.TRYWAIT P0, [R0+URZ+0xa0], R3 ;  /* 0x0000a003000075a7 */ /* 0x000ea400080011ff */
[----:B--23--:R-:W-:Y:S05]  /*4d80*/  @!P0 BRA `(.L_x_84) ;  /* 0x0000003c008c8947 */ /* 0x00cfea0003800000 */
.L_x_177:
[----:B------:R-:W4:Y:S01]  /*4d90*/  LDC.64 R12, c[0x0][0xb10] ;  /* 0x0002c400ff0c7b82 */ /* 0x000f220000000a00 */
[----:B------:R-:W3:Y:S01]  /*4da0*/  LDS.128 R16, [R16+0x130] ;  /* 0x0001300010107984 */ /* 0x000ee20000000c00 */
[----:B-1----:R-:W-:Y:S01]  /*4db0*/  ISETP.NE.AND P1, PT, R27, 0x1, PT ;  /* 0x000000011b00780c */ /* 0x002fe20003f25270 */
[----:B--2---:R-:W-:Y:S01]  /*4dc0*/  VIADD R0, R0, 0xb0 ;  /* 0x000000b000007836 */ /* 0x004fe20000000000 */
[----:B------:R-:W-:Y:S04]  /*4dd0*/  ISETP.GE.AND P0, PT, R26, 0x1, PT ;  /* 0x000000011a00780c */ /* 0x000fe80003f06270 */
[----:B------:R-:W1:Y:S01]  /*4de0*/  LDC.64 R10, c[0x0][0xb18] ;  /* 0x0002c600ff0a7b82 */ /* 0x000e620000000a00 */
[----:B------:R-:W-:Y:S01]  /*4df0*/  PRMT R0, RZ, 0x654, R0 ;  /* 0x00000654ff007816 */ /* 0x000fe20000000000 */
[----:B------:R-:W-:Y:S01]  /*4e00*/  @!PT LDS RZ, [RZ] ;  /* 0x00000000fffff984 */ /* 0x000fe20000000800 */
[----:B------:R-:W-:Y:S01]  /*4e10*/  @!PT LDS RZ, [RZ] ;  /* 0x00000000fffff984 */ /* 0x000fe20000000800 */
[----:B------:R-:W-:Y:S01]  /*4e20*/  @!PT LDS RZ, [RZ] ;  /* 0x00000000fffff984 */ /* 0x000fe20000000800 */
[----:B------:R-:W-:Y:S01]  /*4e30*/  @!PT LDS RZ, [RZ] ;  /* 0x00000000fffff984 */ /* 0x000fe20000000800 */
[----:B------:R2:W-:Y:S06]  /*4e40*/  MEMBAR.ALL.CTA ;  /* 0x0000000000007992 */ /* 0x0005ec0000008000 */
[----:B--2---:R-:W2:Y:S01]  /*4e50*/  FENCE.VIEW.ASYNC.S ;  /* 0x00000000000073c6 */ /* 0x004ea20000000000 */
[----:B------:R-:W1:Y:S08]  /*4e60*/  @!P1 LDC R14, c[0x0][0xb20] ;  /* 0x0002c800ff0e9b82 */ /* 0x000e700000000800 */
[----:B------:R-:W1:Y:S01]  /*4e70*/  @!P1 LDC R9, c[0x0][0xb0c] ;  /* 0x0002c300ff099b82 */ /* 0x000e620000000800 */
[----:B--2---:R2:W-:Y:S01]  /*4e80*/  SYNCS.ARRIVE.TRANS64.RED.A1T0 RZ, [R0+URZ], RZ ;  /* 0x000000ff00ff79a7 */ /* 0x0045e200081004ff */
[----:B---3--:R-:W-:Y:S04]  /*4e90*/  LOP3.LUT P4, RZ, R18, 0x1, RZ, 0xc0, !PT ;  /* 0x0000000112ff7812 */ /* 0x008fe8000788c0ff */
[----:B------:R-:W-:Y:S09]  /*4ea0*/  P2R R83, PR, RZ, 0x10 ;  /* 0x00000010ff537803 */ /* 0x000ff20000000000 */
[----:B------:R-:W-:Y:S02]  /*4eb0*/  @P4 MOV R31, R16 ;  /* 0x00000010001f4202 */ /* 0x000fe40000000f00 */
[----:B------:R-:W-:Y:S01]  /*4ec0*/  @P4 LOP3.LUT R29, R17, 0xffff, RZ, 0xc0, !PT ;  /* 0x0000ffff111d4812 */ /* 0x000fe200078ec0ff */
[----:B--2-4-:R-:W-:Y:S06]  /*4ed0*/  @!P0 BRA `(.L_x_85) ;  /* 0x0000000000a48947 */ /* 0x014fec0003800000 */
[----:B------:R-:W-:Y:S01]  /*4ee0*/  IMAD.HI.U32 R36, R70, R25, RZ ;  /* 0x0000001946247227 */ /* 0x000fe200078e00ff */
[----:B------:R-:W-:Y:S02]  /*4ef0*/  ISETP.NE.AND P0, PT, R24, 0x1, PT ;  /* 0x000000011800780c */ /* 0x000fe40003f05270 */
[----:B------:R-:W-:Y:S01]  /*4f00*/  ISETP.NE.AND P2, PT, R26, 0x1, PT ;  /* 0x000000011a00780c */ /* 0x000fe20003f45270 */
[-C--:B------:R-:W-:Y:S01]  /*4f10*/  IMAD.HI.U32 R34, R71, R64.reuse, RZ ;  /* 0x0000004047227227 */ /* 0x080fe200078e00ff */
[----:B------:R-:W-:Y:S02]  /*4f20*/  SHF.R.U32.HI R37, RZ, R69, R36 ;  /* 0x00000045ff257219 */ /* 0x000fe40000011624 */
[----:B------:R-:W-:Y:S01]  /*4f30*/  ISETP.NE.AND P3, PT, R28, 0x1, PT ;  /* 0x000000011c00780c */ /* 0x000fe20003f65270 */
[----:B------:R-:W-:Y:S01]  /*4f40*/  IMAD.HI.U32 R40, R29, R25, RZ ;  /* 0x000000191d287227 */ /* 0x000fe200078e00ff */
[----:B------:R-:W-:Y:S02]  /*4f50*/  SHF.R.U32.HI R34, RZ, R65, R34 ;  /* 0x00000041ff227219 */ /* 0x000fe40000011622 */
[----:B------:R-:W-:Y:S01]  /*4f60*/  SEL R3, R70, R37, !P0 ;  /* 0x0000002546037207 */ /* 0x000fe20004000000 */
[----:B------:R-:W-:Y:S01]  /*4f70*/  IMAD.HI.U32 R38, R31, R64, RZ ;  /* 0x000000401f267227 */ /* 0x000fe200078e00ff */
[----:B------:R-:W-:Y:S03]  /*4f80*/  SEL R7, R71, R34, !P3 ;  /* 0x0000002247077207 */ /* 0x000fe60005800000 */
[-C--:B------:R-:W-:Y:S01]  /*4f90*/  IMAD.HI.U32 R34, R3, R22.reuse, RZ ;  /* 0x0000001603227227 */ /* 0x080fe200078e00ff */
[----:B------:R-:W-:Y:S03]  /*4fa0*/  SHF.R.U32.HI R38, RZ, R65, R38 ;  /* 0x00000041ff267219 */ /* 0x000fe60000011626 */
[----:B------:R-:W-:Y:S01]  /*4fb0*/  IMAD.HI.U32 R36, R7, R22, RZ ;  /* 0x0000001607247227 */ /* 0x000fe200078e00ff */
[----:B------:R-:W-:Y:S02]  /*4fc0*/  @P2 SHF.R.U32.HI R3, RZ, R23, R34 ;  /* 0x00000017ff032219 */ /* 0x000fe40000011622 */
[----:B------:R-:W-:Y:S02]  /*4fd0*/  SHF.R.U32.HI R34, RZ, R69, R40 ;  /* 0x00000045ff227219 */ /* 0x000fe40000011628 */
[----:B------:R-:W-:Y:S01]  /*4fe0*/  @P2 SHF.R.U32.HI R7, RZ, R23, R36 ;  /* 0x00000017ff072219 */ /* 0x000fe20000011624 */
[C---:B------:R-:W-:Y:S01]  /*4ff0*/  IMAD R2, R26.reuse, R3, RZ ;  /* 0x000000031a027224 */ /* 0x040fe200078e02ff */
[----:B------:R-:W-:Y:S02]  /*5000*/  SEL R5, R29, R34, !P0 ;  /* 0x000000221d057207 */ /* 0x000fe40004000000 */
[----:B------:R-:W-:Y:S01]  /*5010*/  SEL R3, R31, R38, !P3 ;  /* 0x000000261f037207 */ /* 0x000fe20005800000 */
[----:B------:R-:W-:Y:S01]  /*5020*/  IMAD R4, R26, R7, RZ ;  /* 0x000000071a047224 */ /* 0x000fe200078e02ff */
[C---:B------:R-:W-:Y:S01]  /*5030*/  ISETP.GE.AND P0, PT, R5.reuse, R2, PT ;  /* 0x000000020500720c */ /* 0x040fe20003f06270 */
[----:B------:R-:W-:Y:S03]  /*5040*/  IMAD.HI.U32 R6, R5, R22, RZ ;  /* 0x0000001605067227 */ /* 0x000fe600078e00ff */
[----:B------:R-:W-:Y:S01]  /*5050*/  ISETP.GE.OR P0, PT, R3, R4, P0 ;  /* 0x000000040300720c */ /* 0x000fe20000706670 */
[----:B------:R-:W-:Y:S01]  /*5060*/  IMAD.MOV R4, RZ, RZ, -R3 ;  /* 0x000000ffff047224 */ /* 0x000fe200078e0a03 */
[-C--:B------:R-:W-:Y:S03]  /*5070*/  SHF.R.U32.HI R6, RZ, R23.reuse, R6 ;  /* 0x00000017ff067219 */ /* 0x080fe60000011606 */
[----:B------:R-:W-:Y:S01]  /*5080*/  IMAD R31, R28, R4, R31 ;  /* 0x000000041c1f7224 */ /* 0x000fe200078e021f */
[----:B------:R-:W-:Y:S05]  /*5090*/  SEL R15, R5, R6, !P2 ;  /* 0x00000006050f7207 */ /* 0x000fea0005000000 */
[----:B------:R-:W-:Y:S02]  /*50a0*/  IMAD.MOV R6, RZ, RZ, -R15 ;  /* 0x000000ffff067224 */ /* 0x000fe400078e0a0f */
[C---:B------:R-:W-:Y:S04]  /*50b0*/  @!P0 IMAD.HI.U32 R2, R3.reuse, R22, RZ ;  /* 0x0000001603028227 */ /* 0x040fe800078e00ff */
[----:B------:R-:W-:Y:S01]  /*50c0*/  IMAD R6, R26, R6, R5 ;  /* 0x000000061a067224 */ /* 0x000fe200078e0205 */
[----:B------:R-:W-:Y:S04]  /*50d0*/  @!P0 SHF.R.U32.HI R2, RZ, R23, R2 ;  /* 0x00000017ff028219 */ /* 0x000fe80000011602 */
[----:B------:R-:W-:Y:S02]  /*50e0*/  @!P0 SEL R0, R3, R2, !P2 ;  /* 0x0000000203008207 */ /* 0x000fe40005000000 */
[----:B------:R-:W-:Y:S02]  /*50f0*/  IADD3 R2, PT, PT, -R5, RZ, RZ ;  /* 0x000000ff05027210 */ /* 0x000fe40007ffe1ff */
[----:B------:R-:W-:Y:S01]  /*5100*/  @!P0 IADD3 R8, PT, PT, R15, -R0, RZ ;  /* 0x800000000f088210 */ /* 0x000fe20007ffe0ff */
[----:B------:R-:W-:Y:S02]  /*5110*/  @!P0 IMAD R0, R7, R6, R0 ;  /* 0x0000000607008224 */ /* 0x000fe400078e0200 */
[----:B------:R-:W-:Y:S02]  /*5120*/  IMAD R29, R24, R2, R29 ;  /* 0x00000002181d7224 */ /* 0x000fe400078e021d */
[----:B------:R-:W-:Y:S02]  /*5130*/  @!P0 IMAD R5, R8, R26, R3 ;  /* 0x0000001a08058224 */ /* 0x000fe400078e0203 */
[----:B------:R-:W-:Y:S04]  /*5140*/  @!P0 IMAD.MOV.U32 R3, RZ, RZ, R0 ;  /* 0x000000ffff038224 */ /* 0x000fe800078e0000 */
[----:B------:R-:W-:Y:S02]  /*5150*/  IMAD R31, R3, R28, R31 ;  /* 0x0000001c031f7224 */ /* 0x000fe400078e021f */
[----:B------:R-:W-:Y:S07]  /*5160*/  IMAD R29, R5, R24, R29 ;  /* 0x00000018051d7224 */ /* 0x000fee00078e021d */
.L_x_85:
[----:B-1----:R-:W-:Y:S01]  /*5170*/  @!P1 ISETP.NE.AND P0, PT, R10, 0x1, PT ;  /* 0x000000010a00980c */ /* 0x002fe20003f05270 */
[----:B------:R-:W-:Y:S01]  /*5180*/  @!P1 IMAD.HI.U32 R3, R29, R11, RZ ;  /* 0x0000000b1d039227 */ /* 0x000fe200078e00ff */
[----:B------:R-:W-:Y:S01]  /*5190*/  R2UR UR42, R21 ;  /* 0x00000000152a72ca */ /* 0x000fe200000e0000 */
[----:B------:R-:W-:Y:S01]  /*51a0*/  BSSY.RECONVERGENT B6, `(.L_x_86) ;  /* 0x0000031000067945 */ /* 0x000fe20003800200 */
[----:B------:R-:W-:Y:S01]  /*51b0*/  R2UR UR41, R20 ;  /* 0x00000000142972ca */ /* 0x000fe200000e0000 */
[----:B------:R-:W-:Y:S01]  /*51c0*/  @!P1 IMAD.HI.U32 R0, R31, R12, RZ ;  /* 0x0000000c1f009227 */ /* 0x000fe200078e00ff */
[----:B------:R-:W-:Y:S02]  /*51d0*/  @!P1 SHF.R.U32.HI R2, RZ, R14, R3 ;  /* 0x0000000eff029219 */ /* 0x000fe40000011603 */
[----:B------:R-:W-:Y:S01]  /*51e0*/  @!P1 ISETP.NE.AND P2, PT, R9, 0x1, PT ;  /* 0x000000010900980c */ /* 0x000fe20003f45270 */
[----:B------:R-:W-:Y:S01]  /*51f0*/  VIADD R85, R85, 0x1 ;  /* 0x0000000155557836 */ /* 0x000fe20000000000 */
[----:B------:R-:W-:Y:S02]  /*5200*/  @!P1 SEL R2, R29, R2, !P0 ;  /* 0x000000021d029207 */ /* 0x000fe40004000000 */
[----:B------:R-:W-:Y:S02]  /*5210*/  @!P1 SHF.R.U32.HI R0, RZ, R13, R0 ;  /* 0x0000000dff009219 */ /* 0x000fe40000011600 */
[----:B------:R-:W-:Y:S01]  /*5220*/  LOP3.LUT P0, RZ, R73, 0x1b0, RZ, 0xc0, !PT ;  /* 0x000001b049ff7812 */ /* 0x000fe2000780c0ff */
[----:B------:R-:W-:Y:S01]  /*5230*/  USHF.L.U32 UR42, UR42, 0x7, URZ ;  /* 0x000000072a2a7899 */ /* 0x000fe200080006ff */
[----:B------:R-:W-:Y:S01]  /*5240*/  @!P1 SEL R3, R31, R0, !P2 ;  /* 0x000000001f039207 */ /* 0x000fe20005000000 */
[----:B------:R-:W-:Y:S01]  /*5250*/  USHF.L.U32 UR41, UR41, 0x6, URZ ;  /* 0x0000000629297899 */ /* 0x000fe200080006ff */
[----:B------:R-:W-:Y:S03]  /*5260*/  @P4 SHF.R.U32.HI R74, RZ, 0x10, R17 ;  /* 0x00000010ff4a4819 */ /* 0x000fe60000011611 */
[----:B------:R-:W-:Y:S02]  /*5270*/  @!P1 IMAD.IADD R0, R2, 0x1, -R3 ;  /* 0x0000000102009824 */ /* 0x000fe400078e0a03 */
[----:B------:R-:W-:Y:S02]  /*5280*/  @!P1 IMAD.IADD R2, R3, 0x1, -R2 ;  /* 0x0000000103029824 */ /* 0x000fe400078e0a02 */
[----:B------:R-:W-:Y:S02]  /*5290*/  @!P1 IMAD R31, R0, R9, R31 ;  /* 0x00000009001f9224 */ /* 0x000fe400078e021f */
[----:B------:R-:W-:Y:S01]  /*52a0*/  @!P1 IMAD R29, R2, R10, R29 ;  /* 0x0000000a021d9224 */ /* 0x000fe200078e021d */
[----:B------:R-:W-:Y:S06]  /*52b0*/  @!P0 BRA `(.L_x_87) ;  /* 0x00000000007c8947 */ /* 0x000fec0003800000 */
[----:B------:R-:W1:Y:S01]  /*52c0*/  LDCU.64 UR8, c[0x4][0x80] ;  /* 0x01001000ff0877ac */ /* 0x000e620008000a00 */
[----:B------:R-:W-:Y:S01]  /*52d0*/  MOV R2, 0x0 ;  /* 0x0000000000027802 */ /* 0x000fe20000000f00 */
[----:B------:R-:W-:Y:S02]  /*52e0*/  HFMA2 R12, -RZ, RZ, 0, 5.9604644775390625e-08 ;  /* 0x00000001ff0c7431 */ /* 0x000fe400000001ff */
[----:B------:R-:W-:Y:S01]  /*52f0*/  IMAD.MOV.U32 R8, RZ, RZ, 0x70 ;  /* 0x00000070ff087424 */ /* 0x000fe200078e00ff */
[----:B------:R2:W3:Y:S01]  /*5300*/  LDC.64 R14, c[0x4][R2] ;  /* 0x01000000020e7b82 */ /* 0x0004e20000000a00 */
[----:B------:R-:W4:Y:S01]  /*5310*/  LDCU.64 UR6, c[0x4][0x88] ;  /* 0x01001100ff0677ac */ /* 0x000f220008000a00 */
[----:B------:R-:W-:Y:S01]  /*5320*/  IMAD.MOV.U32 R13, RZ, RZ, RZ ;  /* 0x000000ffff0d7224 */ /* 0x000fe200078e00ff */
[----:B------:R-:W2:Y:S01]  /*5330*/  LDCU.64 UR4, c[0x4][0x8] ;  /* 0x01000100ff0477ac */ /* 0x000ea20008000a00 */
[----:B-1----:R-:W-:Y:S01]  /*5340*/  MOV R5, UR9 ;  /* 0x0000000900057c02 */ /* 0x002fe20008000f00 */
[----:B------:R-:W-:Y:S01]  /*5350*/  IMAD.U32 R4, RZ, RZ, UR8 ;  /* 0x00000008ff047e24 */ /* 0x000fe2000f8e00ff */
[----:B----4-:R-:W-:Y:S01]  /*5360*/  MOV R7, UR7 ;  /* 0x0000000700077c02 */ /* 0x010fe20008000f00 */
[----:B------:R-:W-:Y:S01]  /*5370*/  IMAD.U32 R6, RZ, RZ, UR6 ;  /* 0x00000006ff067e24 */ /* 0x000fe2000f8e00ff */
[----:B--2---:R-:W-:Y:S01]  /*5380*/  MOV R11, UR5 ;  /* 0x00000005000b7c02 */ /* 0x004fe20008000f00 */
[----:B------:R-:W-:Y:S02]  /*5390*/  IMAD.U32 R10, RZ, RZ, UR4 ;  /* 0x00000004ff0a7e24 */ /* 0x000fe4000f8e00ff */
[----:B------:R-:W-:Y:S07]  /*53a0*/  LEPC R20, `(.L_x_88) ;  /* 0x000000001014794e */ /* 0x000fee0000000000 */
[----:B---3-5:R-:W-:Y:S05]  /*53b0*/  CALL.ABS.NOINC R14 ;  /* 0x000000000e007343 */ /* 0x028fea0003c00000 */
.L_x_88:
[----:B------:R-:W1:Y:S01]  /*53c0*/  LDCU.64 UR8, c[0x4][0x80] ;  /* 0x01001000ff0877ac */ /* 0x000e620008000a00 */
[----:B------:R-:W2:Y:S01]  /*53d0*/  LDC.64 R2, c[0x4][R2] ;  /* 0x0100000002027b82 */ /* 0x000ea20000000a00 */
[----:B------:R-:W-:Y:S02]  /*53e0*/  HFMA2 R12, -RZ, RZ, 0, 5.9604644775390625e-08 ;  /* 0x00000001ff0c7431 */ /* 0x000fe400000001ff */
[----:B------:R-:W-:Y:S02]  /*53f0*/  IMAD.MOV.U32 R8, RZ, RZ, 0x70 ;  /* 0x00000070ff087424 */ /* 0x000fe400078e00ff */
[----:B------:R-:W-:Y:S01]  /*5400*/  IMAD.MOV.U32 R13, RZ, RZ, RZ ;  /* 0x000000ffff0d7224 */ /* 0x000fe200078e00ff */
[----:B------:R-:W3:Y:S01]  /*5410*/  LDCU.64 UR6, c[0x4][0x88] ;  /* 0x01001100ff0677ac */ /* 0x000ee20008000a00 */
[----:B------:R-:W4:Y:S01]  /*5420*/  LDCU.64 UR4, c[0x4][0x8] ;  /* 0x01000100ff0477ac */ /* 0x000f220008000a00 */
[----:B-1----:R-:W-:Y:S02]  /*5430*/  MOV R4, UR8 ;  /* 0x0000000800047c02 */ /* 0x002fe40008000f00 */
[----:B------:R-:W-:Y:S02]  /*5440*/  MOV R5, UR9 ;  /* 0x0000000900057c02 */ /* 0x000fe40008000f00 */
[----:B---3--:R-:W-:Y:S01]  /*5450*/  MOV R7, UR7 ;  /* 0x0000000700077c02 */ /* 0x008fe20008000f00 */
[----:B------:R-:W-:Y:S01]  /*5460*/  IMAD.U32 R6, RZ, RZ, UR6 ;  /* 0x00000006ff067e24 */ /* 0x000fe2000f8e00ff */
[----:B----4-:R-:W-:Y:S01]  /*5470*/  MOV R11, UR5 ;  /* 0x00000005000b7c02 */ /* 0x010fe20008000f00 */
[----:B------:R-:W-:Y:S02]  /*5480*/  IMAD.U32 R10, RZ, RZ, UR4 ;  /* 0x00000004ff0a7e24 */ /* 0x000fe4000f8e00ff */
[----:B------:R-:W-:Y:S07]  /*5490*/  LEPC R20, `(.L_x_87) ;  /* 0x000000001014794e */ /* 0x000fee0000000000 */
[----:B--2---:R-:W-:Y:S05]  /*54a0*/  CALL.ABS.NOINC R2 ;  /* 0x0000000002007343 */ /* 0x004fea0003c00000 */
.L_x_87:
[----:B------:R-:W-:Y:S05]  /*54b0*/  BSYNC.RECONVERGENT B6 ;  /* 0x0000000000067941 */ /* 0x000fea0003800200 */
.L_x_86:
[----:B------:R-:W-:Y:S01]  /*54c0*/  ISETP.NE.U32.AND P4, PT, R62, RZ, PT ;  /* 0x000000ff3e00720c */ /* 0x000fe20003f85070 */
[----:B------:R-:W-:Y:S01]  /*54d0*/  UISETP.NE.AND UP2, UPT, UR50, URZ, UPT ;  /* 0x000000ff3200728c */ /* 0x000fe2000bf45270 */
[----:B------:R-:W-:Y:S01]  /*54e0*/  ISETP.NE.U32.AND P2, PT, RZ, UR38, PT ;  /* 0x00000026ff007c0c */ /* 0x000fe2000bf45070 */
[----:B------:R-:W-:Y:S01]  /*54f0*/  UISETP.NE.U32.AND UP1, UPT, UR44, URZ, UPT ;  /* 0x000000ff2c00728c */ /* 0x000fe2000bf25070 */
[----:B------:R-:W-:Y:S01]  /*5500*/  ISETP.NE.AND.EX P4, PT, R63, RZ, PT, P4 ;  /* 0x000000ff3f00720c */ /* 0x000fe20003f85340 */
[----:B------:R-:W-:Y:S01]  /*5510*/  UPLOP3.LUT UP0, UPT, UPT, UPT, UPT, 0x40, 0x4 ;  /* 0x000000000004789c */ /* 0x000fe20003f0e870 */
[----:B------:R-:W-:Y:S01]  /*5520*/  ISETP.NE.AND.EX P2, PT, RZ, UR39, PT, P2 ;  /* 0x00000027ff007c0c */ /* 0x000fe2000bf45320 */
[----:B------:R-:W-:Y:S01]  /*5530*/  UISETP.NE.AND.EX UP1, UPT, UR45, URZ, UPT, UP1 ;  /* 0x000000ff2d00728c */ /* 0x000fe2000bf25310 */
[----:B------:R-:W-:Y:S04]  /*5540*/  PLOP3.LUT P1, PT, PT, PT, UP2, 0x80, 0x8 ;  /* 0x000000000008781c */ /* 0x000fe80003f2f028 */
[----:B------:R-:W-:Y:S06]  /*5550*/  @UP2 UPLOP3.LUT UP0, UPT, UPT, UPT, UP1, 0x80, 0x8 ;  /* 0x000000000008289c */ /* 0x000fec0003f0f010 */
[----:B------:R-:W-:Y:S01]  /*5560*/  PLOP3.LUT P0, PT, PT, PT, UP0, 0x80, 0x8 ;  /* 0x000000000008781c */ /* 0x000fe20003f0f008 */
[----:B------:R-:W-:Y:S01]  /*5570*/  @!UPT UIADD3 URZ, UPT, UPT, URZ, URZ, URZ ;  /* 0x000000fffffff290 */ /* 0x000fe2000fffe0ff */
[----:B------:R-:W-:Y:S11]  /*5580*/  BRA.U !UP1, `(.L_x_89) ;  /* 0x0000000109387547 */ /* 0x000ff6000b800000 */
[----:B------:R-:W-:Y:S01]  /*5590*/  UISETP.NE.U32.AND UP0, UPT, UR38, URZ, UPT ;  /* 0x000000ff2600728c */ /* 0x000fe2000bf05070 */
[----:B------:R-:W-:Y:S02]  /*55a0*/  HFMA2 R0, -RZ, RZ, 0, 5.9604644775390625e-08 ;  /* 0x00000001ff007431 */ /* 0x000fe400000001ff */
[----:B------:R-:W-:Y:S01]  /*55b0*/  IMAD.MOV.U32 R67, RZ, RZ, 0x1 ;  /* 0x00000001ff437424 */ /* 0x000fe200078e00ff */
[----:B------:R-:W-:Y:S06]  /*55c0*/  UISETP.NE.AND.EX UP0, UPT, UR39, URZ, UPT, UP0 ;  /* 0x000000ff2700728c */ /* 0x000fec000bf05300 */
[----:B------:R-:W-:Y:S05]  /*55d0*/  PLOP3.LUT P3, PT, PT, PT, UP0, 0x80, 0x8 ;  /* 0x000000000008781c */ /* 0x000fea0003f6f008 */
[----:B------:R-:W1:Y:S01]  /*55e0*/  @UP0 LDCU.64 UR6, c[0x0][0x888] ;  /* 0x00011100ff0607ac */ /* 0x000e620008000a00 */
[----:B------:R-:W-:Y:S07]  /*55f0*/  @UP0 UIMAD UR4, UR36, UR44, URZ ;  /* 0x0000002c240402a4 */ /* 0x000fee000f8e02ff */
[----:B------:R-:W-:Y:S01]  /*5600*/  @!P3 PRMT R67, R0, 0x7610, R67 ;  /* 0x000076100043b816 */ /* 0x000fe20000000043 */
[----:B-1----:R-:W-:Y:S03]  /*5610*/  @UP0 UIMAD.WIDE UR6, UR4, 0x4, UR6 ;  /* 0x00000004040608a5 */ /* 0x002fe6000f8e0206 */
[----:B------:R-:W1:Y:S03]  /*5620*/  @!UP0 LDCU UR4, c[0x0][0x880] ;  /* 0x00011000ff0487ac */ /* 0x000e660008000800 */
[----:B------:R-:W-:Y:S01]  /*5630*/  IMAD.U32 R2, RZ, RZ, UR6 ;  /* 0x00000006ff027e24 */ /* 0x000fe2000f8e00ff */
[----:B------:R-:W-:Y:S05]  /*5640*/  MOV R3, UR7 ;  /* 0x0000000700037c02 */ /* 0x000fea0008000f00 */
[----:B-----5:R2:W5:Y:S02]  /*5650*/  @P3 LDG.E R35, desc[UR46][R2.64] ;  /* 0x0000002e02233981 */ /* 0x020564000c1e1900 */
[----:B-12---:R-:W-:Y:S02]  /*5660*/  @!P3 IMAD.U32 R35, RZ, RZ, UR4 ;  /* 0x00000004ff23be24 */ /* 0x006fe4000f8e00ff */
.L_x_89:
[----:B------:R-:W-:Y:S05]  /*5670*/  @!P4 BRA `(.L_x_90) ;  /* 0x000000000020c947 */ /* 0x000fea0003800000 */
[----:B------:R-:W-:Y:S04]  /*5680*/  ISETP.NE.U32.AND P3, PT, R60, RZ, PT ;  /* 0x000000ff3c00720c */ /* 0x000fe80003f65070 */
[----:B------:R-:W-:Y:S11]  /*5690*/  ISETP.NE.AND.EX P3, PT, R61, RZ, PT, P3 ;  /* 0x000000ff3d00720c */ /* 0x000ff60003f65330 */
[----:B------:R-:W-:Y:S02]  /*56a0*/  @!UPT UIADD3 URZ, UPT, UPT, URZ, URZ, URZ ;  /* 0x000000fffffff290 */ /* 0x000fe4000fffe0ff */
[----:B------:R-:W1:Y:S01]  /*56b0*/  @P3 LDC.64 R2, c[0x0][0x8a8] ;  /* 0x00022a00ff023b82 */ /* 0x000e620000000a00 */
[----:B------:R-:W-:Y:S04]  /*56c0*/  @P3 IMAD R0, R62, UR36, RZ ;  /* 0x000000243e003c24 */ /* 0x000fe8000f8e02ff */
[----:B-1----:R-:W-:Y:S05]  /*56d0*/  @P3 IMAD.WIDE R2, R0, 0x4, R2 ;  /* 0x0000000400023825 */ /* 0x002fea00078e0202 */
[----:B-----5:R1:W5:Y:S02]  /*56e0*/  @P3 LDG.E R32, desc[UR46][R2.64] ;  /* 0x0000002e02203981 */ /* 0x020364000c1e1900 */
[----:B-1----:R-:W2:Y:S02]  /*56f0*/  @!P3 LDC R32, c[0x0][0x8a0] ;  /* 0x00022800ff20bb82 */ /* 0x002ea40000000800 */
.L_x_90:
[----:B-----5:R-:W-:Y:S01]  /*5700*/  FSETP.NEU.AND P3, PT, R35, RZ, PT ;  /* 0x000000ff2300720b */ /* 0x020fe20003f6d000 */
[----:B------:R-:W-:Y:S01]  /*5710*/  BSSY B1, `(.L_x_91) ;  /* 0x0000039000017945 */ /* 0x000fe20003800000 */
[----:B------:R-:W-:Y:S01]  /*5720*/  SEL R5, RZ, 0xffffffff, P2 ;  /* 0xffffffffff057807 */ /* 0x000fe20001000000 */
[----:B------:R-:W-:Y:S01]  /*5730*/  IMAD.MOV.U32 R89, RZ, RZ, 0x1 ;  /* 0x00000001ff597424 */ /* 0x000fe200078e00ff */
[----:B------:R-:W-:Y:S01]  /*5740*/  @P1 LOP3.LUT P2, RZ, R67, 0xff, RZ, 0xc0, !PT ;  /* 0x000000ff43ff1812 */ /* 0x000fe2000784c0ff */
[C---:B------:R-:W-:Y:S01]  /*5750*/  IMAD R34, R30.reuse, 0x40, R33 ;  /* 0x000000401e227824 */ /* 0x040fe200078e0221 */
[----:B------:R-:W-:Y:S01]  /*5760*/  @P1 SEL R0, RZ, 0xffffffff, P3 ;  /* 0xffffffffff001807 */ /* 0x000fe20001800000 */
[----:B------:R-:W-:Y:S01]  /*5770*/  IMAD R86, R81, -0x10, R79 ;  /* 0xfffffff051567824 */ /* 0x000fe200078e024f */
[----:B------:R-:W-:Y:S01]  /*5780*/  LOP3.LUT R77, R77, 0x1, RZ, 0x3c, !PT ;  /* 0x000000014d4d7812 */ /* 0x000fe200078e3cff */
[----:B------:R-:W-:Y:S01]  /*5790*/  IMAD.MOV.U32 R43, RZ, RZ, RZ ;  /* 0x000000ffff2b7224 */ /* 0x000fe200078e00ff */
[----:B------:R-:W-:Y:S02]  /*57a0*/  @P0 SEL R0, R5, R0, !P2 ;  /* 0x0000000005000207 */ /* 0x000fe40005000000 */
[----:B------:R-:W-:Y:S02]  /*57b0*/  CS2R R46, SRZ ;  /* 0x00000000002e7805 */ /* 0x000fe4000001ff00 */
[----:B------:R-:W-:Y:S02]  /*57c0*/  LEA R88, R30, UR48, 0x3 ;  /* 0x000000301e587c11 */ /* 0x000fe4000f8e18ff */
[----:B------:R-:W-:Y:S02]  /*57d0*/  CS2R R44, SRZ ;  /* 0x00000000002c7805 */ /* 0x000fe4000001ff00 */
[----:B------:R-:W-:Y:S02]  /*57e0*/  @P1 LOP3.LUT R0, R0, 0x1, RZ, 0xc0, !PT ;  /* 0x0000000100001812 */ /* 0x000fe400078ec0ff */
[----:B------:R-:W-:Y:S02]  /*57f0*/  CS2R R50, SRZ ;  /* 0x0000000000327805 */ /* 0x000fe4000001ff00 */
[----:B------:R-:W-:Y:S02]  /*5800*/  SHF.L.U32 R3, R76, 0x1f, RZ ;  /* 0x0000001f4c037819 */ /* 0x000fe400000006ff */
[----:B------:R-:W-:Y:S02]  /*5810*/  CS2R R48, SRZ ;  /* 0x0000000000307805 */ /* 0x000fe4000001ff00 */
[----:B------:R-:W-:Y:S02]  /*5820*/  ISETP.NE.U32.OR P5, PT, R0, 0x1, !P1 ;  /* 0x000000010000780c */ /* 0x000fe40004fa5470 */
[----:B------:R-:W-:Y:S02]  /*5830*/  CS2R R54, SRZ ;  /* 0x0000000000367805 */ /* 0x000fe4000001ff00 */
[----:B------:R-:W-:Y:S02]  /*5840*/  PLOP3.LUT P2, PT, PT, PT, UP1, 0x80, 0x8 ;  /* 0x000000000008781c */ /* 0x000fe40003f4f018 */
[----:B------:R-:W-:Y:S02]  /*5850*/  CS2R R52, SRZ ;  /* 0x0000000000347805 */ /* 0x000fe4000001ff00 */
[----:B------:R-:W-:Y:S02]  /*5860*/  LOP3.LUT P4, R84, R67, 0xff, RZ, 0xc0, !PT ;  /* 0x000000ff43547812 */ /* 0x000fe4000788c0ff */
[----:B------:R-:W-:Y:S02]  /*5870*/  CS2R R58, SRZ ;  /* 0x00000000003a7805 */ /* 0x000fe4000001ff00 */
[----:B------:R-:W-:Y:S02]  /*5880*/  SEL R0, RZ, 0xffffffff, P3 ;  /* 0xffffffffff007807 */ /* 0x000fe40001800000 */
[----:B------:R-:W-:Y:S02]  /*5890*/  CS2R R56, SRZ ;  /* 0x0000000000387805 */ /* 0x000fe4000001ff00 */
[----:B------:R-:W-:Y:S02]  /*58a0*/  P2R R87, PR, RZ, 0x20 ;  /* 0x00000020ff577803 */ /* 0x000fe40000000000 */
[----:B------:R-:W-:Y:S02]  /*58b0*/  @P5 SHF.L.U32 R2, R77, 0x1f, RZ ;  /* 0x0000001f4d025819 */ /* 0x000fe400000006ff */
[----:B------:R-:W-:Y:S02]  /*58c0*/  @P2 SEL R0, R5, R0, !P4 ;  /* 0x0000000005002207 */ /* 0x000fe40006000000 */
[----:B------:R-:W1:Y:S02]  /*58d0*/  @P5 SYNCS.PHASECHK.TRANS64.TRYWAIT P1, [UR48+0x50], R2 ;  /* 0x00005002ff0055a7 */ /* 0x000e640008021130 */
[----:B------:R-:W-:Y:S04]  /*58e0*/  LOP3.LUT R0, R0, 0x1, RZ, 0xc0, !PT ;  /* 0x0000000100007812 */ /* 0x000fe800078ec0ff */
[----:B------:R-:W-:Y:S04]  /*58f0*/  ISETP.NE.U32.AND P2, PT, R0, 0x1, PT ;  /* 0x000000010000780c */ /* 0x000fe80003f45070 */
[----:B------:R-:W-:Y:S01]  /*5900*/  P2R R90, PR, RZ, 0x4 ;  /* 0x00000004ff5a7803 */ /* 0x000fe20000000000 */
[----:B------:R3:W4:Y:S01]  /*5910*/  SYNCS.PHASECHK.TRANS64.TRYWAIT P0, [R88+URZ+0xc0], R3 ;  /* 0x0000c003580075a7 */ /* 0x00072200080011ff */
[----:B-1----:R-:W-:Y:S01]  /*5920*/  @P5 SEL R89, RZ, 0x1, !P1 ;  /* 0x00000001ff595807 */ /* 0x002fe20004800000 */
[----:B---3--:R-:W-:Y:S06]  /*5930*/  @!P5 BRA `(.L_x_92) ;  /* 0x000000000058d947 */ /* 0x008fec0003800000 */
[----:B------:R-:W-:Y:S01]  /*5940*/  IMAD.MOV.U32 R47, RZ, RZ, RZ ;  /* 0x000000ffff2f7224 */ /* 0x000fe200078e00ff */
[----:B------:R-:W-:Y:S01]  /*5950*/  ISETP.NE.AND P1, PT, R89, RZ, PT ;  /* 0x000000ff5900720c */ /* 0x000fe20003f25270 */
[----:B------:R-:W-:Y:S01]  /*5960*/  BSSY B0, `(.L_x_93) ;  /* 0x000000c000007945 */ /* 0x000fe20003800000 */
[----:B------:R-:W-:Y:S02]  /*5970*/  CS2R R58, SRZ ;  /* 0x00000000003a7805 */ /* 0x000fe4000001ff00 */
[----:B------:R-:W-:Y:S02]  /*5980*/  CS2R R56, SRZ ;  /* 0x0000000000387805 */ /* 0x000fe4000001ff00 */
[----:B------:R-:W-:Y:S02]  /*5990*/  CS2R R54, SRZ ;  /* 0x0000000000367805 */ /* 0x000fe4000001ff00 */
[----:B------:R-:W-:Y:S02]  /*59a0*/  CS2R R52, SRZ ;  /* 0x0000000000347805 */ /* 0x000fe4000001ff00 */
[----:B------:R-:W-:Y:S02]  /*59b0*/  CS2R R50, SRZ ;  /* 0x0000000000327805 */ /* 0x000fe4000001ff00 */
[----:B------:R-:W-:Y:S02]  /*59c0*/  CS2R R48, SRZ ;  /* 0x0000000000307805 */ /* 0x000fe4000001ff00 */
[----:B------:R-:W-:Y:S01]  /*59d0*/  CS2R R44, SRZ ;  /* 0x00000000002c7805 */ /* 0x000fe2000001ff00 */
[----:B------:R-:W-:Y:S06]  /*59e0*/  @P1 BRA `(.L_x_94) ;  /* 0x00000000000c1947 */ /* 0x000fec0003800000 */
[----:B------:R-:W-:Y:S04]  /*59f0*/  SHF.L.U32 R5, R77, 0x1f, RZ ;  /* 0x0000001f4d057819 */ /* 0x000fe800000006ff */
[----:B------:R-:W1:Y:S02]  /*5a00*/  SYNCS.PHASECHK.TRANS64.TRYWAIT P1, [UR48+0x50], R5 ;  /* 0x00005005ff0075a7 */ /* 0x000e640008021130 */
[----:B-1----:R-:W-:Y:S05]  /*5a10*/  @!P1 BRA `(.L_x_95) ;  /* 0x00000030007c9947 */ /* 0x002fea0003800000 */
.L_x_94:
[----:B------:R-:W-:Y:S05]  /*5a20*/  BSYNC B0 ;  /* 0x0000000000007941 */ /* 0x000fea0003800000 */
.L_x_93:
[----:B------:R-:W-:Y:S01]  /*5a30*/  ISETP.NE.AND P1, PT, R90, RZ, PT ;  /* 0x000000ff5a00720c */ /* 0x000fe20003f25270 */
[----:B------:R-:W-:Y:S11]  /*5a40*/  HFMA2 R43, -RZ, RZ, 0, 5.9604644775390625e-08 ;  /* 0x00000001ff2b7431 */ /* 0x000ff600000001ff */
[----:B------:R-:W-:Y:S01]  /*5a50*/  @!UPT UIADD3 URZ, UPT, UPT, URZ, URZ, URZ ;  /* 0x000000fffffff290 */ /* 0x000fe2000fffe0ff */
[----:B------:R3:W1:Y:S04]  /*5a60*/  @P1 LDS.128 R56, [R80] ;  /* 0x0000000050381984 */ /* 0x0006680000000c00 */
[----:B------:R3:W1:Y:S04]  /*5a70*/  @P1 LDS.128 R52, [R79+0x10] ;  /* 0x000010004f341984 */ /* 0x0006680000000c00 */
[----:B------:R3:W1:Y:S04]  /*5a80*/  @P1 LDS.128 R48, [R78+0x20] ;  /* 0x000020004e301984 */ /* 0x0006680000000c00 */
[----:B------:R3:W1:Y:S02]  /*5a90*/  @P1 LDS.128 R44, [R86+0x30] ;  /* 0x00003000562c1984 */ /* 0x0006640000000c00 */
.L_x_92:
[----:B------:R-:W-:Y:S05]  /*5aa0*/  BSYNC B1 ;  /* 0x0000000000017941 */ /* 0x000fea0003800000 */
.L_x_91:
[----:B-1----:R-:W-:Y:S04]  /*5ab0*/  SHF.R.U32.HI R5, RZ, 0x15, R34 ;  /* 0x00000015ff057819 */ /* 0x002fe80000011622 */
[----:B------:R-:W-:Y:S01]  /*5ac0*/  LOP3.LUT P1, RZ, R5, 0x3, R72, 0x48, !PT ;  /* 0x0000000305ff7812 */ /* 0x000fe20007824848 */
[----:B------:R-:W-:Y:S01]  /*5ad0*/  @!UPT UIADD3 URZ, UPT, UPT, URZ, URZ, URZ ;  /* 0x000000fffffff290 */ /* 0x000fe2000fffe0ff */
[----:B----4-:R-:W-:Y:S11]  /*5ae0*/  @P0 BRA `(.L_x_96) ;  /* 0x0000000000080947 */ /* 0x010ff60003800000 */
[----:B------:R-:W1:Y:S02]  /*5af0*/  SYNCS.PHASECHK.TRANS64.TRYWAIT P0, [R88+URZ+0xc0], R3 ;  /* 0x0000c003580075a7 */ /* 0x000e6400080011ff */
[----:B-1----:R-:W-:Y:S05]  /*5b00*/  @!P0 BRA `(.L_x_97) ;  /* 0x0000003000588947 */ /* 0x002fea0003800000 */
.L_x_96:
[----:B------:R-:W-:Y:S05]  /*5b10*/  @!P1 BRA `(.L_x_98) ;  /* 0x0000000000409947 */ /* 0x000fea0003800000 */
[----:B------:R-:W4:Y:S01]  /*5b20*/  LDCU.64 UR8, c[0x4][0x70] ;  /* 0x01000e00ff0877ac */ /* 0x000f220008000a00 */
[----:B-1----:R-:W-:Y:S01]  /*5b30*/  MOV R3, 0x0 ;  /* 0x0000000000037802 */ /* 0x002fe20000000f00 */
[----:B------:R-:W-:Y:S02]  /*5b40*/  HFMA2 R12, -RZ, RZ, 0, 5.9604644775390625e-08 ;  /* 0x00000001ff0c7431 */ /* 0x000fe400000001ff */
[----:B------:R-:W-:Y:S02]  /*5b50*/  IMAD.MOV.U32 R8, RZ, RZ, 0x192 ;  /* 0x00000192ff087424 */ /* 0x000fe400078e00ff */
[----:B------:R-:W-:Y:S01]  /*5b60*/  IMAD.MOV.U32 R13, RZ, RZ, RZ ;  /* 0x000000ffff0d7224 */ /* 0x000fe200078e00ff */
[----:B------:R-:W1:Y:S01]  /*5b70*/  LDCU.64 UR6, c[0x4][0x78] ;  /* 0x01000f00ff0677ac */ /* 0x000e620008000a00 */
[----:B------:R-:W2:Y:S01]  /*5b80*/  LDC.64 R2, c[0x4][R3] ;  /* 0x0100000003027b82 */ /* 0x000ea20000000a00 */
[----:B------:R-:W5:Y:S01]  /*5b90*/  LDCU.64 UR4, c[0x4][0x10] ;  /* 0x01000200ff0477ac */ /* 0x000f620008000a00 */
[----:B----4-:R-:W-:Y:S01]  /*5ba0*/  MOV R5, UR9 ;  /* 0x0000000900057c02 */ /* 0x010fe20008000f00 */
[----:B------:R-:W-:Y:S01]  /*5bb0*/  IMAD.U32 R4, RZ, RZ, UR8 ;  /* 0x00000008ff047e24 */ /* 0x000fe2000f8e00ff */
[----:B-1----:R-:W-:Y:S01]  /*5bc0*/  MOV R7, UR7 ;  /* 0x0000000700077c02 */ /* 0x002fe20008000f00 */
[----:B------:R-:W-:Y:S01]  /*5bd0*/  IMAD.U32 R6, RZ, RZ, UR6 ;  /* 0x00000006ff067e24 */ /* 0x000fe2000f8e00ff */
[----:B-----5:R-:W-:Y:S01]  /*5be0*/  MOV R11, UR5 ;  /* 0x00000005000b7c02 */ /* 0x020fe20008000f00 */
[----:B------:R-:W-:Y:S02]  /*5bf0*/  IMAD.U32 R10, RZ, RZ, UR4 ;  /* 0x00000004ff0a7e24 */ /* 0x000fe4000f8e00ff */
[----:B------:R-:W-:Y:S07]  /*5c00*/  LEPC R20, `(.L_x_98) ;  /* 0x000000001014794e */ /* 0x000fee0000000000 */
[----:B--23--:R-:W-:Y:S05]  /*5c10*/  CALL.ABS.NOINC R2 ;  /* 0x0000000002007343 */ /* 0x00cfea0003c00000 */
.L_x_98:
[----:B------:R-:W-:Y:S01]  /*5c20*/  LOP3.LUT R20, R56, 0xffffe000, RZ, 0xc0, !PT ;  /* 0xffffe00038147812 */ /* 0x000fe200078ec0ff */
[----:B------:R-:W-:Y:S05]  /*5c30*/  WARPSYNC.ALL ;  /* 0x0000000000007948 */ /* 0x000fea0003800000 */
[----:B------:R-:W-:Y:S01]  /*5c40*/  R2UR UR4, R34 ;  /* 0x00000000220472ca */ /* 0x000fe200000e0000 */
[----:B------:R-:W-:Y:S01]  /*5c50*/  BSSY.RECONVERGENT B0, `(.L_x_99) ;  /* 0x0000058000007945 */ /* 0x000fe20003800200 */
[----:B------:R-:W-:Y:S02]  /*5c60*/  LOP3.LUT R21, R57, 0xffffe000, RZ, 0xc0, !PT ;  /* 0xffffe00039157812 */ /* 0x000fe400078ec0ff */
[----:B------:R-:W-:Y:S02]  /*5c70*/  LOP3.LUT R40, R58, 0xffffe000, RZ, 0xc0, !PT ;  /* 0xffffe0003a287812 */ /* 0x000fe400078ec0ff */
[----:B------:R-:W-:Y:S02]  /*5c80*/  LOP3.LUT R41, R52, 0xffffe000, RZ, 0xc0, !PT ;  /* 0xffffe00034297812 */ /* 0x000fe400078ec0ff */
[----:B------:R-:W-:Y:S05]  /*5c90*/  ISETP.NE.AND P0, PT, R82, RZ, PT ;  /* 0x000000ff5200720c */ /* 0x000fea0003f05270 */
[----:B------:R-:W2:Y:S02]  /*5ca0*/  LDTM.x16 R4, tmem[UR4] ;  /* 0x00000004000479ee */ /* 0x000ea40008240000 */
[C---:B--2---:R-:W-:Y:S01]  /*5cb0*/  FMUL R0, R32.reuse, R4 ;  /* 0x0000000420007220 */ /* 0x044fe20000400000 */
[C---:B------:R-:W-:Y:S01]  /*5cc0*/  FMUL R2, R32.reuse, R5 ;  /* 0x0000000520027220 */ /* 0x040fe20000400000 */
[C---:B-1----:R-:W-:Y:S01]  /*5cd0*/  FMUL R3, R32.reuse, R6 ;  /* 0x0000000620037220 */ /* 0x042fe20000400000 */
[----:B------:R-:W-:Y:S01]  /*5ce0*/  FMUL R7, R32, R7 ;  /* 0x0000000720077220 */ /* 0x000fe20000400000 */
[----:B------:R-:W-:Y:S01]  /*5cf0*/  FFMA R36, R35, R20, R0 ;  /* 0x0000001423247223 */ /* 0x000fe20000000000 */
[----:B------:R-:W-:Y:S01]  /*5d00*/  LOP3.LUT R20, R59, 0xffffe000, RZ, 0xc0, !PT ;  /* 0xffffe0003b147812 */ /* 0x000fe200078ec0ff */
[C---:B------:R-:W-:Y:S01]  /*5d10*/  FFMA R37, R35.reuse, R21, R2 ;  /* 0x0000001523257223 */ /* 0x040fe20000000002 */
[----:B------:R-:W-:Y:S01]  /*5d20*/  LOP3.LUT R21, R54, 0xffffe000, RZ, 0xc0, !PT ;  /* 0xffffe00036157812 */ /* 0x000fe200078ec0ff */
[----:B------:R-:W-:Y:S01]  /*5d30*/  FFMA R38, R35, R40, R3 ;  /* 0x0000002823267223 */ /* 0x000fe20000000003 */
[----:B------:R-:W-:Y:S01]  /*5d40*/  LOP3.LUT R40, R53, 0xffffe000, RZ, 0xc0, !PT ;  /* 0xffffe00035287812 */ /* 0x000fe200078ec0ff */
[----:B------:R-:W-:Y:S01]  /*5d50*/  FFMA R39, R35, R20, R7 ;  /* 0x0000001423277223 */ /* 0x000fe20000000007 */
[----:B------:R-:W-:Y:S01]  /*5d60*/  LOP3.LUT R20, R55, 0xffffe000, RZ, 0xc0, !PT ;  /* 0xffffe00037147812 */ /* 0x000fe200078ec0ff */
[C---:B------:R-:W-:Y:S01]  /*5d70*/  FMUL R4, R32.reuse, R8 ;  /* 0x0000000820047220 */ /* 0x040fe20000400000 */
[----:B------:R-:W-:Y:S01]  /*5d80*/  F2FP.TF32.F32.PACK_B R36, R36 ;  /* 0x00000024ff24723e */ /* 0x000fe200024050ff */
[C---:B------:R-:W-:Y:S01]  /*5d90*/  FMUL R5, R32.reuse, R9 ;  /* 0x0000000920057220 */ /* 0x040fe20000400000 */
[----:B------:R-:W-:Y:S01]  /*5da0*/  F2FP.TF32.F32.PACK_B R37, R37 ;  /* 0x00000025ff25723e */ /* 0x000fe200024050ff */
[C---:B------:R-:W-:Y:S01]  /*5db0*/  FMUL R6, R32.reuse, R10 ;  /* 0x0000000a20067220 */ /* 0x040fe20000400000 */
[----:B------:R-:W-:Y:S01]  /*5dc0*/  FMUL R11, R32, R11 ;  /* 0x0000000b200b7220 */ /* 0x000fe20000400000 */
[----:B------:R-:W-:Y:S01]  /*5dd0*/  F2FP.TF32.F32.PACK_B R38, R38 ;  /* 0x00000026ff26723e */ /* 0x000fe200024050ff */
[C---:B------:R-:W-:Y:S01]  /*5de0*/  FFMA R4, R35.reuse, R41, R4 ;  /* 0x0000002923047223 */ /* 0x040fe20000000004 */
[----:B------:R-:W-:Y:S01]  /*5df0*/  F2FP.TF32.F32.PACK_B R39, R39 ;  /* 0x00000027ff27723e */ /* 0x000fe200024050ff */
[C---:B------:R-:W-:Y:S01]  /*5e00*/  FFMA R5, R35.reuse, R40, R5 ;  /* 0x0000002823057223 */ /* 0x040fe20000000005 */
[C---:B------:R-:W-:Y:S01]  /*5e10*/  FFMA R6, R35.reuse, R21, R6 ;  /* 0x0000001523067223 */ /* 0x040fe20000000006 */
[----:B------:R-:W-:Y:S01]  /*5e20*/  FFMA R7, R35, R20, R11 ;  /* 0x0000001423077223 */ /* 0x000fe2000000000b */
[----:B------:R-:W-:Y:S01]  /*5e30*/  LOP3.LUT R41, R48, 0xffffe000, RZ, 0xc0, !PT ;  /* 0xffffe00030297812 */ /* 0x000fe200078ec0ff */
[----:B------:R1:W-:Y:S01]  /*5e40*/  STS.128 [R80], R36 ;  /* 0x0000002450007388 */ /* 0x0003e20000000c00 */
[----:B------:R-:W-:Y:S01]  /*5e50*/  LOP3.LUT R40, R49, 0xffffe000, RZ, 0xc0, !PT ;  /* 0xffffe00031287812 */ /* 0x000fe200078ec0ff */
[C---:B------:R-:W-:Y:S01]  /*5e60*/  FMUL R8, R32.reuse, R12 ;  /* 0x0000000c20087220 */ /* 0x040fe20000400000 */
[----:B------:R-:W-:Y:S01]  /*5e70*/  FMUL R9, R32, R13 ;  /* 0x0000000d20097220 */ /* 0x000fe20000400000 */
[----:B------:R-:W-:Y:S01]  /*5e80*/  LOP3.LUT R21, R50, 0xffffe000, RZ, 0xc0, !PT ;  /* 0xffffe00032157812 */ /* 0x000fe200078ec0ff */
[C---:B------:R-:W-:Y:S01]  /*5e90*/  FMUL R10, R32.reuse, R14 ;  /* 0x0000000e200a7220 */ /* 0x040fe20000400000 */
[----:B------:R-:W-:Y:S01]  /*5ea0*/  LOP3.LUT R20, R51, 0xffffe000, RZ, 0xc0, !PT ;  /* 0xffffe00033147812 */ /* 0x000fe200078ec0ff */
[----:B------:R-:W-:Y:S01]  /*5eb0*/  FMUL R15, R32, R15 ;  /* 0x0000000f200f7220 */ /* 0x000fe20000400000 */
[----:B------:R-:W-:Y:S01]  /*5ec0*/  F2FP.TF32.F32.PACK_B R4, R4 ;  /* 0x00000004ff04723e */ /* 0x000fe200024050ff */
[C---:B------:R-:W-:Y:S01]  /*5ed0*/  FFMA R8, R35.reuse, R41, R8 ;  /* 0x0000002923087223 */ /* 0x040fe20000000008 */
[----:B------:R-:W-:Y:S01]  /*5ee0*/  F2FP.TF32.F32.PACK_B R5, R5 ;  /* 0x00000005ff05723e */ /* 0x000fe200024050ff */
[C---:B------:R-:W-:Y:S01]  /*5ef0*/  FFMA R9, R35.reuse, R40, R9 ;  /* 0x0000002823097223 */ /* 0x040fe20000000009 */
[----:B------:R-:W-:Y:S01]  /*5f00*/  F2FP.TF32.F32.PACK_B R6, R6 ;  /* 0x00000006ff06723e */ /* 0x000fe200024050ff */
[C---:B------:R-:W-:Y:S01]  /*5f10*/  FFMA R10, R35.reuse, R21, R10 ;  /* 0x00000015230a7223 */ /* 0x040fe2000000000a */
[----:B------:R-:W-:Y:S01]  /*5f20*/  F2FP.TF32.F32.PACK_B R7, R7 ;  /* 0x00000007ff07723e */ /* 0x000fe200024050ff */
[----:B------:R-:W-:Y:S01]  /*5f30*/  FFMA R11, R35, R20, R15 ;  /* 0x00000014230b7223 */ /* 0x000fe2000000000f */
[----:B------:R-:W-:Y:S01]  /*5f40*/  LOP3.LUT R41, R44, 0xffffe000, RZ, 0xc0, !PT ;  /* 0xffffe0002c297812 */ /* 0x000fe200078ec0ff */
[C---:B------:R-:W-:Y:S01]  /*5f50*/  FMUL R12, R32.reuse, R16 ;  /* 0x00000010200c7220 */ /* 0x040fe20000400000 */
[----:B------:R-:W-:Y:S01]  /*5f60*/  LOP3.LUT R40, R45, 0xffffe000, RZ, 0xc0, !PT ;  /* 0xffffe0002d287812 */ /* 0x000fe200078ec0ff */
[----:B------:R1:W-:Y:S01]  /*5f70*/  STS.128 [R79+0x10], R4 ;  /* 0x000010044f007388 */ /* 0x0003e20000000c00 */
        /* <DEDUP_REMOVED lines=13> */
[----:B------:R-:W-:Y:S02]  /*6050*/  F2FP.TF32.F32.PACK_B R12, R12 ;  /* 0x0000000cff0c723e */ /* 0x000fe400024050ff */
[----:B------:R-:W-:Y:S01]  /*6060*/  F2FP.TF32.F32.PACK_B R13, R13 ;  /* 0x0000000dff0d723e */ /* 0x000fe200024050ff */
[----:B------:R1:W-:Y:S01]  /*6070*/  STS.128 [R78+0x20], R8 ;  /* 0x000020084e007388 */ /* 0x0003e20000000c00 */
[----:B------:R-:W-:Y:S02]  /*6080*/  F2FP.TF32.F32.PACK_B R14, R14 ;  /* 0x0000000eff0e723e */ /* 0x000fe400024050ff */
[----:B------:R-:W-:Y:S05]  /*6090*/  F2FP.TF32.F32.PACK_B R15, R15 ;  /* 0x0000000fff0f723e */ /* 0x000fea00024050ff */
[----:B------:R1:W-:Y:S01]  /*60a0*/  STS.128 [R86+0x30], R12 ;  /* 0x0000300c56007388 */ /* 0x0003e20000000c00 */
[----:B------:R-:W-:Y:S01]  /*60b0*/  @!PT LDS RZ, [RZ] ;  /* 0x00000000fffff984 */ /* 0x000fe20000000800 */
[----:B------:R-:W-:Y:S01]  /*60c0*/  @!PT LDS RZ, [RZ] ;  /* 0x00000000fffff984 */ /* 0x000fe20000000800 */
[----:B------:R-:W-:Y:S01]  /*60d0*/  @!PT LDS RZ, [RZ] ;  /* 0x00000000fffff984 */ /* 0x000fe20000000800 */
[----:B------:R-:W-:Y:S01]  /*60e0*/  @!PT LDS RZ, [RZ] ;  /* 0x00000000fffff984 */ /* 0x000fe20000000800 */
[----:B------:R2:W-:Y:S07]  /*60f0*/  MEMBAR.ALL.CTA ;  /* 0x0000000000007992 */ /* 0x0005ee0000008000 */
[----:B--2---:R-:W2:Y:S02]  /*6100*/  FENCE.VIEW.ASYNC.S ;  /* 0x00000000000073c6 */ /* 0x004ea40000000000 */
[----:B--2---:R-:W-:Y:S06]  /*6110*/  BAR.SYNC.DEFER_BLOCKING 0x1, 0x80 ;  /* 0x0042000000007b1d */ /* 0x004fec0000010000 */
[----:B------:R-:W-:Y:S05]  /*6120*/  @P0 BRA `(.L_x_100) ;  /* 0x0000000000280947 */ /* 0x000fea0003800000 */
[----:B------:R-:W-:Y:S02]  /*6130*/  UIADD3 UR4, UPT, UPT, UR48, 0x200, URZ ;  /* 0x0000020030047890 */ /* 0x000fe4000fffe0ff */
[----:B------:R-:W-:Y:S01]  /*6140*/  UIADD3 UR6, UP0, UPT, UR52, 0x680, URZ ;  /* 0x0000068034067890 */ /* 0x000fe2000ff1e0ff */
[----:B------:R-:W-:Y:S03]  /*6150*/  UMOV UR43, UR36 ;  /* 0x00000024002b7c82 */ /* 0x000fe60008000000 */
[----:B------:R-:W-:Y:S01]  /*6160*/  MOV R73, UR4 ;  /* 0x0000000400497c02 */ /* 0x000fe20008000f00 */
[----:B------:R-:W-:Y:S03]  /*6170*/  UIADD3.X UR7, UPT, UPT, URZ, UR53, URZ, UP0, !UPT ;  /* 0x00000035ff077290 */ /* 0x000fe600087fe4ff */
[----:B------:R-:W-:Y:S11]  /*6180*/  R2UR UR40, R73 ;  /* 0x00000000492872ca */ /* 0x000ff600000e0000 */
[----:B------:R-:W-:Y:S02]  /*6190*/  @!UPT UIADD3 URZ, UPT, UPT, URZ, URZ, URZ ;  /* 0x000000fffffff290 */ /* 0x000fe4000fffe0ff */
[----:B------:R2:W-:Y:S01]  /*61a0*/  UTMASTG.3D [UR40], [UR6] ;  /* 0x00000028060073b5 */ /* 0x0005e20008010000 */
[----:B------:R0:W-:Y:S01]  /*61b0*/  UTMACMDFLUSH ;  /* 0x00000000000079b7 */ /* 0x0001e20000000000 */
[----:B--2---:R-:W-:Y:S04]  /*61c0*/  DEPBAR.LE SB0, 0x1 ;  /* 0x000080400000791a */ /* 0x004fe80000000000 */
.L_x_100:
[----:B------:R-:W-:Y:S05]  /*61d0*/  BSYNC.RECONVERGENT B0 ;  /* 0x0000000000007941 */ /* 0x000fea0003800200 */
.L_x_99:
[----:B------:R-:W-:Y:S01]  /*61e0*/  BAR.SYNC.DEFER_BLOCKING 0x1, 0x80 ;  /* 0x0042000000007b1d */ /* 0x000fe20000010000 */
[----:B------:R-:W-:Y:S01]  /*61f0*/  ISETP.NE.AND P1, PT, R87, RZ, PT ;  /* 0x000000ff5700720c */ /* 0x000fe20003f25270 */
[----:B------:R-:W-:Y:S01]  /*6200*/  UISETP.NE.AND UP0, UPT, UR49, URZ, UPT ;  /* 0x000000ff3100728c */ /* 0x000fe2000bf05270 */
[----:B------:R-:W-:Y:S11]  /*6210*/  LEA R3, R43, UR48, 0x3 ;  /* 0x000000302b037c11 */ /* 0x000ff6000f8e18ff */
[----:B------:R-:W-:Y:S01]  /*6220*/  @P1 SHF.L.U32 R2, R77, 0x1f, RZ ;  /* 0x0000001f4d021819 */ /* 0x000fe200000006ff */
[----:B------:R-:W-:Y:S06]  /*6230*/  BRA.U !UP0, `(.L_x_101) ;  /* 0x0000000108247547 */ /* 0x000fec000b800000 */
[----:B-1----:R-:W-:Y:S01]  /*6240*/  IMAD.U32 R5, RZ, RZ, UR51 ;  /* 0x00000033ff057e24 */ /* 0x002fe2000f8e00ff */
[----:B------:R-:W-:Y:S01]  /*6250*/  MOV R0, UR37 ;  /* 0x0000002500007c02 */ /* 0x000fe20008000f00 */
[----:B------:R-:W-:Y:S03]  /*6260*/  UIADD3 UR51, UPT, UPT, UR51, 0x1, URZ ;  /* 0x0000000133337890 */ /* 0x000fe6000fffe0ff */
[----:B------:R-:W-:Y:S01]  /*6270*/  @P1 LEA R5, R5, UR48, 0x3 ;  /* 0x0000003005051c11 */ /* 0x000fe2000f8e18ff */
[----:B------:R-:W-:Y:S04]  /*6280*/  UISETP.NE.AND UP0, UPT, UR51, 0x4, UPT ;  /* 0x000000043300788c */ /* 0x000fe8000bf05270 */
[----:B------:R-:W-:Y:S01]  /*6290*/  @P1 VIADD R5, R5, 0x70 ;  /* 0x0000007005051836 */ /* 0x000fe20000000000 */
[----:B------:R-:W-:Y:S04]  /*62a0*/  USEL UR51, UR51, URZ, UP0 ;  /* 0x000000ff33337287 */ /* 0x000fe80008000000 */
[----:B------:R-:W-:Y:S04]  /*62b0*/  @P1 PRMT R0, R0, 0x654, R5 ;  /* 0x0000065400001816 */ /* 0x000fe80000000005 */
[----:B------:R2:W-:Y:S04]  /*62c0*/  @P1 SYNCS.ARRIVE.TRANS64.RED.A1T0 RZ, [R0+URZ], RZ ;  /* 0x000000ff00ff19a7 */ /* 0x0005e800081004ff */
.L_x_101:
[----:B------:R-:W4:Y:S01]  /*62d0*/  @P1 SYNCS.PHASECHK.TRANS64.TRYWAIT P0, [R3+URZ+0x50], R2 ;  /* 0x00005002030015a7 */ /* 0x000f2200080011ff */
[----:B------:R-:W-:Y:S01]  /*62e0*/  BSSY B1, `(.L_x_102) ;  /* 0x0000016000017945 */ /* 0x000fe20003800000 */
[----:B----4-:R-:W-:Y:S03]  /*62f0*/  @P1 SEL R89, RZ, 0x1, !P0 ;  /* 0x00000001ff591807 */ /* 0x010fe60004000000 */
[----:B------:R-:W-:Y:S05]  /*6300*/  @!P1 BRA `(.L_x_103) ;  /* 0x00000000004c9947 */ /* 0x000fea0003800000 */
[----:B------:R-:W-:Y:S01]  /*6310*/  ISETP.NE.AND P0, PT, R89, RZ, PT ;  /* 0x000000ff5900720c */ /* 0x000fe20003f05270 */
[----:B------:R-:W-:Y:S01]  /*6320*/  BSSY B0, `(.L_x_104) ;  /* 0x000000b000007945 */ /* 0x000fe20003800000 */
[----:B------:R-:W-:Y:S11]  /*6330*/  ISETP.NE.AND P1, PT, R90, RZ, PT ;  /* 0x000000ff5a00720c */ /* 0x000ff60003f25270 */
[----:B------:R-:W-:Y:S02]  /*6340*/  @!UPT UIADD3 URZ, UPT, UPT, URZ, URZ, URZ ;  /* 0x000000fffffff290 */ /* 0x000fe4000fffe0ff */
[C---:B-1----:R-:W-:Y:S01]  /*6350*/  @P1 IMAD R6, R43.reuse, 0x2000, R80 ;  /* 0x000020002b061824 */ /* 0x042fe200078e0250 */
[C---:B------:R-:W-:Y:S01]  /*6360*/  @P1 LEA R4, R43.reuse, R78, 0xd ;  /* 0x0000004e2b041211 */ /* 0x040fe200078e68ff */
[C---:B------:R-:W-:Y:S02]  /*6370*/  @P1 IMAD R5, R43.reuse, 0x2000, R79 ;  /* 0x000020002b051824 */ /* 0x040fe400078e024f */
[----:B------:R-:W-:Y:S01]  /*6380*/  @P1 IMAD R2, R43, 0x2000, R86 ;  /* 0x000020002b021824 */ /* 0x000fe200078e0256 */
[----:B------:R-:W-:Y:S06]  /*6390*/  @P0 BRA `(.L_x_105) ;  /* 0x00000000000c0947 */ /* 0x000fec0003800000 */
[----:B--2---:R-:W-:Y:S04]  /*63a0*/  SHF.L.U32 R0, R77, 0x1f, RZ ;  /* 0x0000001f4d007819 */ /* 0x004fe800000006ff */
[----:B------:R-:W1:Y:S02]  /*63b0*/  SYNCS.PHASECHK.TRANS64.TRYWAIT P0, [R3+URZ+0x50], R0 ;  /* 0x00005000030075a7 */ /* 0x000e6400080011ff */
[----:B-1----:R-:W-:Y:S05]  /*63c0*/  @!P0 BRA `(.L_x_106) ;  /* 0x00000028003c8947 */ /* 0x002fea0003800000 */
.L_x_105:
[----:B------:R-:W-:Y:S05]  /*63d0*/  BSYNC B0 ;  /* 0x0000000000007941 */ /* 0x000fea0003800000 */
.L_x_104:
[----:B------:R-:W-:Y:S02]  /*63e0*/  ISETP.NE.AND P0, PT, R90, RZ, PT ;  /* 0x000000ff5a00720c */ /* 0x000fe40003f05270 */
[----:B------:R-:W-:Y:S11]  /*63f0*/  IADD3 R43, PT, PT, R43, 0x1, RZ ;  /* 0x000000012b2b7810 */ /* 0x000ff60007ffe0ff */
[----:B------:R4:W1:Y:S04]  /*6400*/  @P0 LDS.128 R56, [R6] ;  /* 0x0000000006380984 */ /* 0x0008680000000c00 */
[----:B------:R4:W1:Y:S04]  /*6410*/  @P0 LDS.128 R52, [R5+0x10] ;  /* 0x0000100005340984 */ /* 0x0008680000000c00 */
[----:B------:R4:W1:Y:S04]  /*6420*/  @P0 LDS.128 R48, [R4+0x20] ;  /* 0x0000200004300984 */ /* 0x0008680000000c00 */
[----:B------:R4:W1:Y:S02]  /*6430*/  @P0 LDS.128 R44, [R2+0x30] ;  /* 0x00003000022c0984 */ /* 0x0008640000000c00 */
.L_x_103:
[----:B------:R-:W-:Y:S05]  /*6440*/  BSYNC B1 ;  /* 0x0000000000017941 */ /* 0x000fea0003800000 */
.L_x_102:
[----:B-1----:R-:W-:Y:S05]  /*6450*/  VIADD R3, R34, 0x10 ;  /* 0x0000001022037836 */ /* 0x002fea0000000000 */
[----:B------:R-:W-:Y:S04]  /*6460*/  SHF.R.U32.HI R3, RZ, 0x15, R3 ;  /* 0x00000015ff037819 */ /* 0x000fe80000011603 */
[----:B------:R-:W-:Y:S11]  /*6470*/  LOP3.LUT P0, RZ, R3, 0x3, R72, 0x48, !PT ;  /* 0x0000000303ff7812 */ /* 0x000ff60007804848 */
[----:B------:R-:W-:Y:S02]  /*6480*/  @!UPT UIADD3 URZ, UPT, UPT, URZ, URZ, URZ ;  /* 0x000000fffffff290 */ /* 0x000fe4000fffe0ff */
[----:B------:R-:W-:Y:S05]  /*6490*/  @!P0 BRA `(.L_x_107) ;  /* 0x0000000000408947 */ /* 0x000fea0003800000 */
[----:B------:R-:W1:Y:S01]  /*64a0*/  LDCU.64 UR8, c[0x4][0x70] ;  /* 0x01000e00ff0877ac */ /* 0x000e620008000a00 */
[----:B------:R-:W-:Y:S01]  /*64b0*/  MOV R3, 0x0 ;  /* 0x0000000000037802 */ /* 0x000fe20000000f00 */
[----:B------:R-:W-:Y:S02]  /*64c0*/  HFMA2 R12, -RZ, RZ, 0, 5.9604644775390625e-08 ;  /* 0x00000001ff0c7431 */ /* 0x000fe400000001ff */
[----:B------:R-:W-:Y:S02]  /*64d0*/  IMAD.MOV.U32 R8, RZ, RZ, 0x192 ;  /* 0x00000192ff087424 */ /* 0x000fe400078e00ff */
[----:B------:R-:W-:Y:S01]  /*64e0*/  IMAD.MOV.U32 R13, RZ, RZ, RZ ;  /* 0x000000ffff0d7224 */ /* 0x000fe200078e00ff */
[----:B------:R-:W5:Y:S01]  /*64f0*/  LDCU.64 UR6, c[0x4][0x78] ;  /* 0x01000f00ff0677ac */ /* 0x000f620008000a00 */
[----:B----4-:R-:W4:Y:S01]  /*6500*/  LDC.64 R2, c[0x4][R3] ;  /* 0x0100000003027b82 */ /* 0x010f220000000a00 */
[----:B------:R-:W2:Y:S01]  /*6510*/  LDCU.64 UR4, c[0x4][0x10] ;  /* 0x01000200ff0477ac */ /* 0x000ea20008000a00 */
[----:B-1----:R-:W-:Y:S01]  /*6520*/  MOV R5, UR9 ;  /* 0x0000000900057c02 */ /* 0x002fe20008000f00 */
[----:B------:R-:W-:Y:S01]  /*6530*/  IMAD.U32 R4, RZ, RZ, UR8 ;  /* 0x00000008ff047e24 */ /* 0x000fe2000f8e00ff */
[----:B-----5:R-:W-:Y:S01]  /*6540*/  MOV R7, UR7 ;  /* 0x0000000700077c02 */ /* 0x020fe20008000f00 */
[----:B------:R-:W-:Y:S01]  /*6550*/  IMAD.U32 R6, RZ, RZ, UR6 ;  /* 0x00000006ff067e24 */ /* 0x000fe2000f8e00ff */
[----:B--2---:R-:W-:Y:S01]  /*6560*/  MOV R11, UR5 ;  /* 0x00000005000b7c02 */ /* 0x004fe20008000f00 */
[----:B------:R-:W-:Y:S02]  /*6570*/  IMAD.U32 R10, RZ, RZ, UR4 ;  /* 0x00000004ff0a7e24 */ /* 0x000fe4000f8e00ff */
[----:B------:R-:W-:Y:S07]  /*6580*/  LEPC R20, `(.L_x_107) ;  /* 0x000000001014794e */ /* 0x000fee0000000000 */
[----:B---34-:R-:W-:Y:S05]  /*6590*/  CALL.ABS.NOINC R2 ;  /* 0x0000000002007343 */ /* 0x018fea0003c00000 */
.L_x_107:
[----:B------:R-:W-:Y:S01]  /*65a0*/  LOP3.LUT R20, R56, 0xffffe000, RZ, 0xc0, !PT ;  /* 0xffffe00038147812 */ /* 0x000fe200078ec0ff */
[----:B------:R-:W-:Y:S05]  /*65b0*/  WARPSYNC.ALL ;  /* 0x0000000000007948 */ /* 0x000fea0003800000 */
[----:B------:R-:W-:Y:S01]  /*65c0*/  R2UR UR4, R34 ;  /* 0x00000000220472ca */ /* 0x000fe200000e0000 */
[----:B------:R-:W-:Y:S01]  /*65d0*/  IMAD.U32 R92, RZ, RZ, UR51 ;  /* 0x00000033ff5c7e24 */ /* 0x000fe2000f8e00ff */
[----:B------:R-:W-:Y:S01]  /*65e0*/  LOP3.LUT R21, R57, 0xffffe000, RZ, 0xc0, !PT ;  /* 0xffffe00039157812 */ /* 0x000fe200078ec0ff */
[----:B------:R-:W-:Y:S01]  /*65f0*/  IMAD.U32 R91, RZ, RZ, UR37 ;  /* 0x00000025ff5b7e24 */ /* 0x000fe2000f8e00ff */
[----:B------:R-:W-:Y:S01]  /*6600*/  LOP3.LUT R40, R59, 0xffffe000, RZ, 0xc0, !PT ;  /* 0xffffe0003b287812 */ /* 0x000fe200078ec0ff */
[----:B------:R-:W-:Y:S01]  /*6610*/  BSSY.RECONVERGENT B0, `(.L_x_108) ;  /* 0x000005b000007945 */ /* 0x000fe20003800200 */
[----:B------:R-:W-:Y:S02]  /*6620*/  LOP3.LUT R41, R52, 0xffffe000, RZ, 0xc0, !PT ;  /* 0xffffe00034297812 */ /* 0x000fe400078ec0ff */
[----:B------:R-:W-:Y:S02]  /*6630*/  LOP3.LUT R42, R53, 0xffffe000, RZ, 0xc0, !PT ;  /* 0xffffe000352a7812 */ /* 0x000fe400078ec0ff */
[----:B------:R-:W-:Y:S02]  /*6640*/  ISETP.NE.AND P6, PT, R87, RZ, PT ;  /* 0x000000ff5700720c */ /* 0x000fe40003fc5270 */
[----:B------:R-:W-:Y:S01]  /*6650*/  ISETP.NE.AND P0, PT, R82, RZ, PT ;  /* 0x000000ff5200720c */ /* 0x000fe20003f05270 */
[----:B----4-:R-:W2:Y:S10]  /*6660*/  LDTM.x16 R4, tmem[UR4+0x10] ;  /* 0x00001004000479ee */ /* 0x010eb40008240000 */
[----:B------:R-:W-:Y:S02]  /*6670*/  @P6 LEA R92, R92, UR48, 0x3 ;  /* 0x000000305c5c6c11 */ /* 0x000fe4000f8e18ff */
[----:B------:R-:W-:Y:S03]  /*6680*/  @P6 SHF.L.U32 R93, R77, 0x1f, RZ ;  /* 0x0000001f4d5d6819 */ /* 0x000fe600000006ff */
[----:B------:R-:W-:Y:S05]  /*6690*/  @P6 VIADD R92, R92, 0x70 ;  /* 0x000000705c5c6836 */ /* 0x000fea0000000000 */
[----:B------:R-:W-:Y:S02]  /*66a0*/  @P6 PRMT R91, R91, 0x654, R92 ;  /* 0x000006545b5b6816 */ /* 0x000fe4000000005c */
[----:B------:R-:W-:Y:S01]  /*66b0*/  LEA R92, R43, UR48, 0x3 ;  /* 0x000000302b5c7c11 */ /* 0x000fe2000f8e18ff */
[C---:B--2---:R-:W-:Y:S01]  /*66c0*/  FMUL R0, R32.reuse, R4 ;  /* 0x0000000420007220 */ /* 0x044fe20000400000 */
[C---:B------:R-:W-:Y:S01]  /*66d0*/  FMUL R2, R32.reuse, R5 ;  /* 0x0000000520027220 */ /* 0x040fe20000400000 */
[C---:B------:R-:W-:Y:S01]  /*66e0*/  FMUL R3, R32.reuse, R6 ;  /* 0x0000000620037220 */ /* 0x040fe20000400000 */
[----:B------:R-:W-:Y:S01]  /*66f0*/  FMUL R7, R32, R7 ;  /* 0x0000000720077220 */ /* 0x000fe20000400000 */
[C---:B------:R-:W-:Y:S01]  /*6700*/  FFMA R36, R35.reuse, R20, R0 ;  /* 0x0000001423247223 */ /* 0x040fe20000000000 */
[----:B------:R-:W-:Y:S01]  /*6710*/  LOP3.LUT R20, R58, 0xffffe000, RZ, 0xc0, !PT ;  /* 0xffffe0003a147812 */ /* 0x000fe200078ec0ff */
[C---:B------:R-:W-:Y:S01]  /*6720*/  FFMA R37, R35.reuse, R21, R2 ;  /* 0x0000001523257223 */ /* 0x040fe20000000002 */
[----:B------:R-:W-:Y:S01]  /*6730*/  LOP3.LUT R21, R48, 0xffffe000, RZ, 0xc0, !PT ;  /* 0xffffe00030157812 */ /* 0x000fe200078ec0ff */
[----:B------:R-:W-:Y:S01]  /*6740*/  FMUL R4, R32, R8 ;  /* 0x0000000820047220 */ /* 0x000fe20000400000 */
[----:B------:R-:W-:Y:S01]  /*6750*/  F2FP.TF32.F32.PACK_B R36, R36 ;  /* 0x00000024ff24723e */ /* 0x000fe200024050ff */
[C---:B------:R-:W-:Y:S01]  /*6760*/  FFMA R38, R35.reuse, R20, R3 ;  /* 0x0000001423267223 */ /* 0x040fe20000000003 */
[----:B------:R-:W-:Y:S01]  /*6770*/  LOP3.LUT R20, R54, 0xffffe000, RZ, 0xc0, !PT ;  /* 0xffffe00036147812 */ /* 0x000fe200078ec0ff */
[----:B------:R-:W-:Y:S01]  /*6780*/  FFMA R39, R35, R40, R7 ;  /* 0x0000002823277223 */ /* 0x000fe20000000007 */
[----:B------:R-:W-:Y:S01]  /*6790*/  LOP3.LUT R40, R55, 0xffffe000, RZ, 0xc0, !PT ;  /* 0xffffe00037287812 */ /* 0x000fe200078ec0ff */
[C---:B------:R-:W-:Y:S01]  /*67a0*/  FMUL R5, R32.reuse, R9 ;  /* 0x0000000920057220 */ /* 0x040fe20000400000 */
[C---:B------:R-:W-:Y:S01]  /*67b0*/  FMUL R6, R32.reuse, R10 ;  /* 0x0000000a20067220 */ /* 0x040fe20000400000 */
[C---:B------:R-:W-:Y:S01]  /*67c0*/  FMUL R11, R32.reuse, R11 ;  /* 0x0000000b200b7220 */ /* 0x040fe20000400000 */
[----:B------:R-:W-:Y:S01]  /*67d0*/  F2FP.TF32.F32.PACK_B R37, R37 ;  /* 0x00000025ff25723e */ /* 0x000fe200024050ff */
[C---:B------:R-:W-:Y:S01]  /*67e0*/  FFMA R4, R35.reuse, R41, R4 ;  /* 0x0000002923047223 */ /* 0x040fe20000000004 */
[----:B------:R-:W-:Y:S01]  /*67f0*/  F2FP.TF32.F32.PACK_B R38, R38 ;  /* 0x00000026ff26723e */ /* 0x000fe200024050ff */
[C---:B------:R-:W-:Y:S01]  /*6800*/  FFMA R5, R35.reuse, R42, R5 ;  /* 0x0000002a23057223 */ /* 0x040fe20000000005 */
[----:B------:R-:W-:Y:S01]  /*6810*/  F2FP.TF32.F32.PACK_B R39, R39 ;  /* 0x00000027ff27723e */ /* 0x000fe200024050ff */
[C---:B------:R-:W-:Y:S01]  /*6820*/  FFMA R6, R35.reuse, R20, R6 ;  /* 0x0000001423067223 */ /* 0x040fe20000000006 */
[----:B------:R-:W-:Y:S01]  /*6830*/  FFMA R7, R35, R40, R11 ;  /* 0x0000002823077223 */ /* 0x000fe2000000000b */
        /* <DEDUP_REMOVED lines=47> */
[----:B------:R-:W-:Y:S02]  /*6b30*/  UIADD3 UR8, UP0, UPT, UR52, 0x680, URZ ;  /* 0x0000068034087890 */ /* 0x000fe4000ff1e0ff */
[----:B------:R-:W-:Y:S02]  /*6b40*/  UIADD3 UR5, UPT, UPT, UR41, 0x10, URZ ;  /* 0x0000001029057890 */ /* 0x000fe4000fffe0ff */
[----:B------:R-:W-:Y:S02]  /*6b50*/  UIADD3 UR4, UPT, UPT, UR48, 0x2200, URZ ;  /* 0x0000220030047890 */ /* 0x000fe4000fffe0ff */
[----:B------:R-:W-:Y:S01]  /*6b60*/  UIADD3.X UR9, UPT, UPT, URZ, UR53, URZ, UP0, !UPT ;  /* 0x00000035ff097290 */ /* 0x000fe200087fe4ff */
[----:B------:R-:W-:Y:S01]  /*6b70*/  UMOV UR6, UR42 ;  /* 0x0000002a00067c82 */ /* 0x000fe20008000000 */
[----:B------:R-:W-:Y:S07]  /*6b80*/  UMOV UR7, UR36 ;  /* 0x0000002400077c82 */ /* 0x000fee0008000000 */
[----:B------:R2:W-:Y:S01]  /*6b90*/  UTMASTG.3D [UR4], [UR8] ;  /* 0x00000004080073b5 */ /* 0x0005e20008010000 */
[----:B------:R0:W-:Y:S01]  /*6ba0*/  UTMACMDFLUSH ;  /* 0x00000000000079b7 */ /* 0x0001e20000000000 */
[----:B--2---:R-:W-:Y:S04]  /*6bb0*/  DEPBAR.LE SB0, 0x1 ;  /* 0x000080400000791a */ /* 0x004fe80000000000 */
.L_x_109:
[----:B------:R-:W-:Y:S05]  /*6bc0*/  BSYNC.RECONVERGENT B0 ;  /* 0x0000000000007941 */ /* 0x000fea0003800200 */
.L_x_108:
[----:B------:R-:W-:Y:S01]  /*6bd0*/  BAR.SYNC.DEFER_BLOCKING 0x1, 0x80 ;  /* 0x0042000000007b1d */ /* 0x000fe20000010000 */
[----:B------:R-:W-:Y:S04]  /*6be0*/  UIADD3 UR40, UPT, UPT, UR51, 0x1, URZ ;  /* 0x0000000133287890 */ /* 0x000fe8000fffe0ff */
[----:B------:R-:W-:Y:S04]  /*6bf0*/  UISETP.NE.AND UP0, UPT, UR40, 0x4, UPT ;  /* 0x000000042800788c */ /* 0x000fe8000bf05270 */
[----:B------:R-:W-:Y:S01]  /*6c00*/  USEL UR40, UR40, URZ, UP0 ;  /* 0x000000ff28287287 */ /* 0x000fe20008000000 */
[----:B------:R2:W-:Y:S01]  /*6c10*/  @P6 SYNCS.ARRIVE.TRANS64.RED.A1T0 RZ, [R91+URZ], RZ ;  /* 0x000000ff5bff69a7 */ /* 0x0005e200081004ff */
[----:B------:R-:W-:Y:S01]  /*6c20*/  BSSY B1, `(.L_x_110) ;  /* 0x0000017000017945 */ /* 0x000fe20003800000 */
[----:B------:R-:W4:Y:S02]  /*6c30*/  @P6 SYNCS.PHASECHK.TRANS64.TRYWAIT P0, [R92+URZ+0x50], R93 ;  /* 0x0000505d5c0065a7 */ /* 0x000f2400080011ff */
[----:B----4-:R-:W-:Y:S01]  /*6c40*/  @P6 SEL R89, RZ, 0x1, !P0 ;  /* 0x00000001ff596807 */ /* 0x010fe20004000000 */
[----:B--2---:R-:W-:Y:S06]  /*6c50*/  @!P6 BRA `(.L_x_111) ;  /* 0x00000000004ce947 */ /* 0x004fec0003800000 */
        /* <DEDUP_REMOVED lines=9> */
[----:B------:R-:W-:Y:S04]  /*6cf0*/  SHF.L.U32 R5, R77, 0x1f, RZ ;  /* 0x0000001f4d057819 */ /* 0x000fe800000006ff */
[----:B------:R-:W1:Y:S02]  /*6d00*/  SYNCS.PHASECHK.TRANS64.TRYWAIT P0, [R92+URZ+0x50], R5 ;  /* 0x000050055c0075a7 */ /* 0x000e6400080011ff */
[----:B-1----:R-:W-:Y:S05]  /*6d10*/  @!P0 BRA `(.L_x_114) ;  /* 0x0000001c00fc8947 */ /* 0x002fea0003800000 */
.L_x_113:
[----:B------:R-:W-:Y:S05]  /*6d20*/  BSYNC B0 ;  /* 0x0000000000007941 */ /* 0x000fea0003800000 */
.L_x_112:
[----:B------:R-:W-:Y:S02]  /*6d30*/  ISETP.NE.AND P0, PT, R90, RZ, PT ;  /* 0x000000ff5a00720c */ /* 0x000fe40003f05270 */
[----:B------:R-:W-:Y:S11]  /*6d40*/  IADD3 R43, PT, PT, R43, 0x1, RZ ;  /* 0x000000012b2b7810 */ /* 0x000ff60007ffe0ff */
[----:B------:R2:W4:Y:S04]  /*6d50*/  @P0 LDS.128 R56, [R4] ;  /* 0x0000000004380984 */ /* 0x0005280000000c00 */
[----:B------:R2:W1:Y:S04]  /*6d60*/  @P0 LDS.128 R52, [R3+0x10] ;  /* 0x0000100003340984 */ /* 0x0004680000000c00 */
[----:B------:R2:W1:Y:S04]  /*6d70*/  @P0 LDS.128 R48, [R2+0x20] ;  /* 0x0000200002300984 */ /* 0x0004680000000c00 */
[----:B------:R2:W1:Y:S02]  /*6d80*/  @P0 LDS.128 R44, [R0+0x30] ;  /* 0x00003000002c0984 */ /* 0x0004640000000c00 */
.L_x_111:
[----:B------:R-:W-:Y:S05]  /*6d90*/  BSYNC B1 ;  /* 0x0000000000017941 */ /* 0x000fea0003800000 */
.L_x_110:
[----:B--2---:R-:W-:Y:S05]  /*6da0*/  VIADD R3, R34, 0x20 ;  /* 0x0000002022037836 */ /* 0x004fea0000000000 */
[----:B------:R-:W-:Y:S04]  /*6db0*/  SHF.R.U32.HI R3, RZ, 0x15, R3 ;  /* 0x00000015ff037819 */ /* 0x000fe80000011603 */
[----:B------:R-:W-:Y:S11]  /*6dc0*/  LOP3.LUT P0, RZ, R3, 0x3, R72, 0x48, !PT ;  /* 0x0000000303ff7812 */ /* 0x000ff60007804848 */
[----:B------:R-:W-:Y:S02]  /*6dd0*/  @!UPT UIADD3 URZ, UPT, UPT, URZ, URZ, URZ ;  /* 0x000000fffffff290 */ /* 0x000fe4000fffe0ff */
[----:B------:R-:W-:Y:S05]  /*6de0*/  @!P0 BRA `(.L_x_115) ;  /* 0x0000000000408947 */ /* 0x000fea0003800000 */
[----:B------:R-:W2:Y:S01]  /*6df0*/  LDCU.64 UR8, c[0x4][0x70] ;  /* 0x01000e00ff0877ac */ /* 0x000ea20008000a00 */
[----:B------:R-:W-:Y:S01]  /*6e00*/  MOV R3, 0x0 ;  /* 0x0000000000037802 */ /* 0x000fe20000000f00 */
[----:B-1----:R-:W-:Y:S02]  /*6e10*/  HFMA2 R12, -RZ, RZ, 0, 5.9604644775390625e-08 ;  /* 0x00000001ff0c7431 */ /* 0x002fe400000001ff */
[----:B------:R-:W-:Y:S02]  /*6e20*/  IMAD.MOV.U32 R8, RZ, RZ, 0x192 ;  /* 0x00000192ff087424 */ /* 0x000fe400078e00ff */
[----:B------:R-:W-:Y:S01]  /*6e30*/  IMAD.MOV.U32 R13, RZ, RZ, RZ ;  /* 0x000000ffff0d7224 */ /* 0x000fe200078e00ff */
[----:B------:R-:W1:Y:S01]  /*6e40*/  LDCU.64 UR6, c[0x4][0x78] ;  /* 0x01000f00ff0677ac */ /* 0x000e620008000a00 */
[----:B------:R-:W3:Y:S01]  /*6e50*/  LDC.64 R2, c[0x4][R3] ;  /* 0x0100000003027b82 */ /* 0x000ee20000000a00 */
[----:B------:R-:W5:Y:S01]  /*6e60*/  LDCU.64 UR4, c[0x4][0x10] ;  /* 0x01000200ff0477ac */ /* 0x000f620008000a00 */
[----:B--2---:R-:W-:Y:S01]  /*6e70*/  MOV R5, UR9 ;  /* 0x0000000900057c02 */ /* 0x004fe20008000f00 */
[----:B------:R-:W-:Y:S01]  /*6e80*/  IMAD.U32 R4, RZ, RZ, UR8 ;  /* 0x00000008ff047e24 */ /* 0x000fe2000f8e00ff */
[----:B-1----:R-:W-:Y:S01]  /*6e90*/  MOV R7, UR7 ;  /* 0x0000000700077c02 */ /* 0x002fe20008000f00 */
[----:B------:R-:W-:Y:S01]  /*6ea0*/  IMAD.U32 R6, RZ, RZ, UR6 ;  /* 0x00000006ff067e24 */ /* 0x000fe2000f8e00ff */
[----:B-----5:R-:W-:Y:S01]  /*6eb0*/  MOV R11, UR5 ;  /* 0x00000005000b7c02 */ /* 0x020fe20008000f00 */
[----:B------:R-:W-:Y:S02]  /*6ec0*/  IMAD.U32 R10, RZ, RZ, UR4 ;  /* 0x00000004ff0a7e24 */ /* 0x000fe4000f8e00ff */
[----:B------:R-:W-:Y:S07]  /*6ed0*/  LEPC R20, `(.L_x_115) ;  /* 0x000000001014794e */ /* 0x000fee0000000000 */
[----:B---34-:R-:W-:Y:S05]  /*6ee0*/  CALL.ABS.NOINC R2 ;  /* 0x0000000002007343 */ /* 0x018fea0003c00000 */
.L_x_115:
[----:B----4-:R-:W-:Y:S01]  /*6ef0*/  LOP3.LUT R20, R56, 0xffffe000, RZ, 0xc0, !PT ;  /* 0xffffe00038147812 */ /* 0x010fe200078ec0ff */
[----:B------:R-:W-:Y:S05]  /*6f00*/  WARPSYNC.ALL ;  /* 0x0000000000007948 */ /* 0x000fea0003800000 */
[----:B------:R-:W-:Y:S01]  /*6f10*/  R2UR UR4, R34 ;  /* 0x00000000220472ca */ /* 0x000fe200000e0000 */
[----:B-1----:R-:W-:Y:S01]  /*6f20*/  IMAD.U32 R92, RZ, RZ, UR40 ;  /* 0x00000028ff5c7e24 */ /* 0x002fe2000f8e00ff */
        /* <DEDUP_REMOVED lines=8> */
[----:B------:R-:W1:Y:S10]  /*6fb0*/  LDTM.x16 R4, tmem[UR4+0x20] ;  /* 0x00002004000479ee */ /* 0x000e740008240000 */
[----:B------:R-:W-:Y:S02]  /*6fc0*/  @P6 LEA R92, R92, UR48, 0x3 ;  /* 0x000000305c5c6c11 */ /* 0x000fe4000f8e18ff */
[----:B------:R-:W-:Y:S03]  /*6fd0*/  @P6 SHF.L.U32 R93, R77, 0x1f, RZ ;  /* 0x0000001f4d5d6819 */ /* 0x000fe600000006ff */
[----:B------:R-:W-:Y:S05]  /*6fe0*/  @P6 VIADD R92, R92, 0x70 ;  /* 0x000000705c5c6836 */ /* 0x000fea0000000000 */
[----:B------:R-:W-:Y:S02]  /*6ff0*/  @P6 PRMT R91, R91, 0x654, R92 ;  /* 0x000006545b5b6816 */ /* 0x000fe4000000005c */
[----:B------:R-:W-:Y:S01]  /*7000*/  LEA R92, R43, UR48, 0x3 ;  /* 0x000000302b5c7c11 */ /* 0x000fe2000f8e18ff */
[C---:B-1----:R-:W-:Y:S01]  /*7010*/  FMUL R0, R32.reuse, R4 ;  /* 0x0000000420007220 */ /* 0x042fe20000400000 */
        /* <DEDUP_REMOVED lines=79> */
.L_x_117:
[----:B------:R-:W-:Y:S05]  /*7510*/  BSYNC.RECONVERGENT B0 ;  /* 0x0000000000007941 */ /* 0x000fea0003800200 */
.L_x_116:
        /* <DEDUP_REMOVED lines=13> */
[C---:B------:R-:W-:Y:S01]  /*75f0*/  @P1 IMAD R3, R43.reuse, 0x2000, R80 ;  /* 0x000020002b031824 */ /* 0x040fe200078e0250 */
[C---:B------:R-:W-:Y:S01]  /*7600*/  @P1 LEA R0, R43.reuse, R78, 0xd ;  /* 0x0000004e2b001211 */ /* 0x040fe200078e68ff */
[C---:B------:R-:W-:Y:S02]  /*7610*/  @P1 IMAD R2, R43.reuse, 0x2000, R79 ;  /* 0x000020002b021824 */ /* 0x040fe400078e024f */
[----:B------:R-:W-:Y:S01]  /*7620*/  @P1 IMAD R43, R43, 0x2000, R86 ;  /* 0x000020002b2b1824 */ /* 0x000fe200078e0256 */
[----:B------:R-:W-:Y:S06]  /*7630*/  @P0 BRA `(.L_x_121) ;  /* 0x00000000000c0947 */ /* 0x000fec0003800000 */
[----:B-1----:R-:W-:Y:S04]  /*7640*/  SHF.L.U32 R5, R77, 0x1f, RZ ;  /* 0x0000001f4d057819 */ /* 0x002fe800000006ff */
[----:B------:R-:W1:Y:S02]  /*7650*/  SYNCS.PHASECHK.TRANS64.TRYWAIT P0, [R92+URZ+0x50], R5 ;  /* 0x000050055c0075a7 */ /* 0x000e6400080011ff */
[----:B-1----:R-:W-:Y:S05]  /*7660*/  @!P0 BRA `(.L_x_122) ;  /* 0x0000001400bc8947 */ /* 0x002fea0003800000 */
.L_x_121:
[----:B------:R-:W-:Y:S05]  /*7670*/  BSYNC B0 ;  /* 0x0000000000007941 */ /* 0x000fea0003800000 */
.L_x_120:
[----:B------:R-:W-:Y:S11]  /*7680*/  ISETP.NE.AND P0, PT, R90, RZ, PT ;  /* 0x000000ff5a00720c */ /* 0x000ff60003f05270 */
[----:B------:R-:W-:Y:S02]  /*7690*/  @!UPT UIADD3 URZ, UPT, UPT, URZ, URZ, URZ ;  /* 0x000000fffffff290 */ /* 0x000fe4000fffe0ff */
[----:B------:R2:W4:Y:S04]  /*76a0*/  @P0 LDS.128 R56, [R3] ;  /* 0x0000000003380984 */ /* 0x0005280000000c00 */
[----:B------:R2:W1:Y:S04]  /*76b0*/  @P0 LDS.128 R52, [R2+0x10] ;  /* 0x0000100002340984 */ /* 0x0004680000000c00 */
[----:B------:R2:W1:Y:S04]  /*76c0*/  @P0 LDS.128 R48, [R0+0x20] ;  /* 0x0000200000300984 */ /* 0x0004680000000c00 */
[----:B------:R2:W1:Y:S02]  /*76d0*/  @P0 LDS.128 R44, [R43+0x30] ;  /* 0x000030002b2c0984 */ /* 0x0004640000000c00 */
.L_x_119:
[----:B------:R-:W-:Y:S05]  /*76e0*/  BSYNC B1 ;  /* 0x0000000000017941 */ /* 0x000fea0003800000 */
.L_x_118:
        /* <DEDUP_REMOVED lines=21> */
.L_x_123:
[----:B------:R-:W-:Y:S01]  /*7840*/  ISETP.NE.AND P0, PT, R82, RZ, PT ;  /* 0x000000ff5200720c */ /* 0x000fe20003f05270 */
[----:B------:R-:W-:Y:S05]  /*7850*/  WARPSYNC.ALL ;  /* 0x0000000000007948 */ /* 0x000fea0003800000 */
[----:B------:R-:W-:Y:S01]  /*7860*/  R2UR UR4, R34 ;  /* 0x00000000220472ca */ /* 0x000fe200000e0000 */
[----:B------:R-:W-:Y:S01]  /*7870*/  BSSY.RECONVERGENT B0, `(.L_x_124) ;  /* 0x000005c000007945 */ /* 0x000fe20003800200 */
[----:B------:R-:W-:Y:S02]  /*7880*/  R2UR UR5, R88 ;  /* 0x00000000580572ca */ /* 0x000fe400000e0000 */
[----:B----4-:R-:W-:Y:S02]  /*7890*/  LOP3.LUT R0, R56, 0xffffe000, RZ, 0xc0, !PT ;  /* 0xffffe00038007812 */ /* 0x010fe400078ec0ff */
[----:B------:R-:W-:Y:S02]  /*78a0*/  LOP3.LUT R2, R57, 0xffffe000, RZ, 0xc0, !PT ;  /* 0xffffe00039027812 */ /* 0x000fe400078ec0ff */
[----:B------:R-:W-:Y:S02]  /*78b0*/  LOP3.LUT R3, R58, 0xffffe000, RZ, 0xc0, !PT ;  /* 0xffffe0003a037812 */ /* 0x000fe400078ec0ff */
[----:B------:R-:W-:Y:S02]  /*78c0*/  LOP3.LUT R20, R59, 0xffffe000, RZ, 0xc0, !PT ;  /* 0xffffe0003b147812 */ /* 0x000fe400078ec0ff */
[----:B-1----:R-:W-:Y:S01]  /*78d0*/  LOP3.LUT R21, R52, 0xffffe000, RZ, 0xc0, !PT ;  /* 0xffffe00034157812 */ /* 0x002fe200078ec0ff */
[----:B------:R-:W1:Y:S01]  /*78e0*/  LDTM.x16 R4, tmem[UR4+0x30] ;  /* 0x00003004000479ee */ /* 0x000e620008240000 */
[----:B------:R-:W-:Y:S01]  /*78f0*/  LOP3.LUT R36, R53, 0xffffe000, RZ, 0xc0, !PT ;  /* 0xffffe00035247812 */ /* 0x000fe200078ec0ff */
[----:B------:R-:W-:Y:S01]  /*7900*/  UIADD3 UR5, UPT, UPT, UR5, 0xe0, URZ ;  /* 0x000000e005057890 */ /* 0x000fe2000fffe0ff */
[----:B------:R-:W-:Y:S01]  /*7910*/  LOP3.LUT R37, R54, 0xffffe000, RZ, 0xc0, !PT ;  /* 0xffffe00036257812 */ /* 0x000fe200078ec0ff */
[----:B------:R-:W-:Y:S01]  /*7920*/  NOP ;  /* 0x0000000000007918 */ /* 0x000fe20000000000 */
[----:B------:R-:W-:Y:S01]  /*7930*/  LOP3.LUT R38, R55, 0xffffe000, RZ, 0xc0, !PT ;  /* 0xffffe00037267812 */ /* 0x000fe200078ec0ff */
[----:B------:R-:W-:Y:S01]  /*7940*/  UPRMT UR5, UR37, 0x654, UR5 ;  /* 0x0000065425057896 */ /* 0x000fe20008000005 */
[----:B------:R-:W-:Y:S02]  /*7950*/  LOP3.LUT R39, R48, 0xffffe000, RZ, 0xc0, !PT ;  /* 0xffffe00030277812 */ /* 0x000fe400078ec0ff */
[----:B------:R-:W-:Y:S02]  /*7960*/  LOP3.LUT R40, R49, 0xffffe000, RZ, 0xc0, !PT ;  /* 0xffffe00031287812 */ /* 0x000fe400078ec0ff */
[----:B------:R-:W-:Y:S02]  /*7970*/  LOP3.LUT R41, R50, 0xffffe000, RZ, 0xc0, !PT ;  /* 0xffffe00032297812 */ /* 0x000fe400078ec0ff */
[----:B------:R-:W-:Y:S02]  /*7980*/  LOP3.LUT R42, R51, 0xffffe000, RZ, 0xc0, !PT ;  /* 0xffffe000332a7812 */ /* 0x000fe400078ec0ff */
[----:B-1----:R-:W-:Y:S01]  /*7990*/  SYNCS.ARRIVE.TRANS64.RED.A1T0 RZ, [UR5], RZ ;  /* 0x000000ffffff79a7 */ /* 0x002fe20008100405 */
[----:B------:R-:W-:Y:S02]  /*79a0*/  LOP3.LUT R43, R44, 0xffffe000, RZ, 0xc0, !PT ;  /* 0xffffe0002c2b7812 */ /* 0x000fe400078ec0ff */
[----:B------:R-:W-:Y:S02]  /*79b0*/  LOP3.LUT R44, R45, 0xffffe000, RZ, 0xc0, !PT ;  /* 0xffffe0002d2c7812 */ /* 0x000fe400078ec0ff */
[----:B------:R-:W-:Y:S02]  /*79c0*/  LOP3.LUT R45, R46, 0xffffe000, RZ, 0xc0, !PT ;  /* 0xffffe0002e2d7812 */ /* 0x000fe400078ec0ff */
[----:B------:R-:W-:Y:S01]  /*79d0*/  LOP3.LUT R46, R47, 0xffffe000, RZ, 0xc0, !PT ;  /* 0xffffe0002f2e7812 */ /* 0x000fe200078ec0ff */
[C---:B------:R-:W-:Y:S01]  /*79e0*/  FMUL R4, R32.reuse, R4 ;  /* 0x0000000420047220 */ /* 0x040fe20000400000 */
[C---:B------:R-:W-:Y:S01]  /*79f0*/  FMUL R5, R32.reuse, R5 ;  /* 0x0000000520057220 */ /* 0x040fe20000400000 */
[C---:B------:R-:W-:Y:S01]  /*7a00*/  FMUL R6, R32.reuse, R6 ;  /* 0x0000000620067220 */ /* 0x040fe20000400000 */
[C---:B------:R-:W-:Y:S01]  /*7a10*/  FMUL R7, R32.reuse, R7 ;  /* 0x0000000720077220 */ /* 0x040fe20000400000 */
[C---:B------:R-:W-:Y:S01]  /*7a20*/  FFMA R4, R35.reuse, R0, R4 ;  /* 0x0000000023047223 */ /* 0x040fe20000000004 */
[C---:B------:R-:W-:Y:S01]  /*7a30*/  FFMA R5, R35.reuse, R2, R5 ;  /* 0x0000000223057223 */ /* 0x040fe20000000005 */
[C---:B------:R-:W-:Y:S01]  /*7a40*/  FFMA R6, R35.reuse, R3, R6 ;  /* 0x0000000323067223 */ /* 0x040fe20000000006 */
[C---:B------:R-:W-:Y:S01]  /*7a50*/  FFMA R7, R35.reuse, R20, R7 ;  /* 0x0000001423077223 */ /* 0x040fe20000000007 */
[C---:B------:R-:W-:Y:S01]  /*7a60*/  FMUL R8, R32.reuse, R8 ;  /* 0x0000000820087220 */ /* 0x040fe20000400000 */
        /* <DEDUP_REMOVED lines=9> */
[----:B------:R-:W-:Y:S01]  /*7b00*/  F2FP.TF32.F32.PACK_B R7, R7 ;  /* 0x00000007ff07723e */ /* 0x000fe200024050ff */
[C---:B------:R-:W-:Y:S01]  /*7b10*/  FFMA R11, R35.reuse, R38, R11 ;  /* 0x00000026230b7223 */ /* 0x040fe2000000000b */
[C---:B------:R-:W-:Y:S01]  /*7b20*/  FMUL R12, R32.reuse, R12 ;  /* 0x0000000c200c7220 */ /* 0x040fe20000400000 */
[----:B------:R-:W-:Y:S01]  /*7b30*/  F2FP.TF32.F32.PACK_B R8, R8 ;  /* 0x00000008ff08723e */ /* 0x000fe200024050ff */
[C---:B------:R-:W-:Y:S01]  /*7b40*/  FMUL R13, R32.reuse, R13 ;  /* 0x0000000d200d7220 */ /* 0x040fe20000400000 */
[----:B------:R1:W-:Y:S01]  /*7b50*/  STS.128 [R80+0x6000], R4 ;  /* 0x0060000450007388 */ /* 0x0003e20000000c00 */
        /* <DEDUP_REMOVED lines=8> */
[C---:B------:R-:W-:Y:S01]  /*7be0*/  FFMA R15, R35.reuse, R42, R15 ;  /* 0x0000002a230f7223 */ /* 0x040fe2000000000f */
[C---:B------:R-:W-:Y:S01]  /*7bf0*/  FMUL R16, R32.reuse, R16 ;  /* 0x0000001020107220 */ /* 0x040fe20000400000 */
[----:B------:R-:W-:Y:S01]  /*7c00*/  F2FP.TF32.F32.PACK_B R12, R12 ;  /* 0x0000000cff0c723e */ /* 0x000fe200024050ff */
[----:B------:R1:W-:Y:S01]  /*7c10*/  STS.128 [R79+0x6010], R8 ;  /* 0x006010084f007388 */ /* 0x0003e20000000c00 */
[C---:B------:R-:W-:Y:S01]  /*7c20*/  FMUL R17, R32.reuse, R17 ;  /* 0x0000001120117220 */ /* 0x040fe20000400000 */
[C---:B------:R-:W-:Y:S01]  /*7c30*/  FMUL R18, R32.reuse, R18 ;  /* 0x0000001220127220 */ /* 0x040fe20000400000 */
[----:B------:R-:W-:Y:S01]  /*7c40*/  FMUL R19, R32, R19 ;  /* 0x0000001320137220 */ /* 0x000fe20000400000 */
[----:B------:R-:W-:Y:S01]  /*7c50*/  F2FP.TF32.F32.PACK_B R13, R13 ;  /* 0x0000000dff0d723e */ /* 0x000fe200024050ff */
[C---:B------:R-:W-:Y:S01]  /*7c60*/  FFMA R16, R35.reuse, R43, R16 ;  /* 0x0000002b23107223 */ /* 0x040fe20000000010 */
[----:B------:R-:W-:Y:S01]  /*7c70*/  F2FP.TF32.F32.PACK_B R14, R14 ;  /* 0x0000000eff0e723e */ /* 0x000fe200024050ff */
[C---:B------:R-:W-:Y:S01]  /*7c80*/  FFMA R17, R35.reuse, R44, R17 ;  /* 0x0000002c23117223 */ /* 0x040fe20000000011 */
[----:B------:R-:W-:Y:S01]  /*7c90*/  F2FP.TF32.F32.PACK_B R15, R15 ;  /* 0x0000000fff0f723e */ /* 0x000fe200024050ff */
[C---:B------:R-:W-:Y:S01]  /*7ca0*/  FFMA R18, R35.reuse, R45, R18 ;  /* 0x0000002d23127223 */ /* 0x040fe20000000012 */
[----:B------:R-:W-:Y:S01]  /*7cb0*/  FFMA R19, R35, R46, R19 ;  /* 0x0000002e23137223 */ /* 0x000fe20000000013 */
[----:B------:R-:W-:Y:S02]  /*7cc0*/  F2FP.TF32.F32.PACK_B R16, R16 ;  /* 0x00000010ff10723e */ /* 0x000fe400024050ff */
[----:B------:R1:W-:Y:S01]  /*7cd0*/  STS.128 [R78+0x6020], R12 ;  /* 0x0060200c4e007388 */ /* 0x0003e20000000c00 */
[----:B------:R-:W-:Y:S02]  /*7ce0*/  F2FP.TF32.F32.PACK_B R17, R17 ;  /* 0x00000011ff11723e */ /* 0x000fe400024050ff */
        /* <DEDUP_REMOVED lines=20> */
.L_x_125:
[----:B------:R-:W-:Y:S05]  /*7e30*/  BSYNC.RECONVERGENT B0 ;  /* 0x0000000000007941 */ /* 0x000fea0003800200 */
.L_x_124:
[----:B------:R-:W-:Y:S01]  /*7e40*/  BAR.SYNC.DEFER_BLOCKING 0x1, 0x80 ;  /* 0x0042000000007b1d */ /* 0x000fe20000010000 */
[----:B------:R-:W-:Y:S01]  /*7e50*/  UISETP.NE.AND UP0, UPT, UR49, -0x4, UPT ;  /* 0xfffffffc3100788c */ /* 0x000fe2000bf05270 */
[----:B------:R-:W-:Y:S08]  /*7e60*/  IADD3 R0, PT, PT, R30, 0x1, RZ ;  /* 0x000000011e007810 */ /* 0x000ff00007ffe0ff */
[----:B------:R-:W-:Y:S05]  /*7e70*/  BRA.U !UP0, `(.L_x_126) ;  /* 0x0000000108287547 */ /* 0x000fea000b800000 */
[----:B------:R-:W-:Y:S01]  /*7e80*/  ISETP.NE.AND P0, PT, R87, RZ, PT ;  /* 0x000000ff5700720c */ /* 0x000fe20003f05270 */
[----:B------:R-:W-:Y:S01]  /*7e90*/  IMAD.U32 R3, RZ, RZ, UR51 ;  /* 0x00000033ff037e24 */ /* 0x000fe2000f8e00ff */
[----:B------:R-:W-:Y:S01]  /*7ea0*/  UIADD3 UR51, UPT, UPT, UR51, 0x1, URZ ;  /* 0x0000000133337890 */ /* 0x000fe2000fffe0ff */
[----:B------:R-:W-:Y:S03]  /*7eb0*/  IMAD.U32 R2, RZ, RZ, UR37 ;  /* 0x00000025ff027e24 */ /* 0x000fe6000f8e00ff */
[----:B------:R-:W-:Y:S04]  /*7ec0*/  UISETP.NE.AND UP0, UPT, UR51, 0x4, UPT ;  /* 0x000000043300788c */ /* 0x000fe8000bf05270 */
[----:B------:R-:W-:Y:S03]  /*7ed0*/  USEL UR51, UR51, URZ, UP0 ;  /* 0x000000ff33337287 */ /* 0x000fe60008000000 */
[----:B------:R-:W-:Y:S05]  /*7ee0*/  @P0 LEA R3, R3, UR48, 0x3 ;  /* 0x0000003003030c11 */ /* 0x000fea000f8e18ff */
[----:B------:R-:W-:Y:S05]  /*7ef0*/  @P0 VIADD R3, R3, 0x70 ;  /* 0x0000007003030836 */ /* 0x000fea0000000000 */
[----:B------:R-:W-:Y:S04]  /*7f00*/  @P0 PRMT R2, R2, 0x654, R3 ;  /* 0x0000065402020816 */ /* 0x000fe80000000003 */
[----:B------:R2:W-:Y:S03]  /*7f10*/  @P0 SYNCS.ARRIVE.TRANS64.RED.A1T0 RZ, [R2+URZ], RZ ;  /* 0x000000ff02ff09a7 */ /* 0x0005e600081004ff */
.L_x_126:
[----:B------:R-:W-:Y:S01]  /*7f20*/  ISETP.NE.AND P2, PT, R83, RZ, PT ;  /* 0x000000ff5300720c */ /* 0x000fe20003f45270 */
[----:B------:R-:W-:Y:S01]  /*7f30*/  UIADD3 UR49, UPT, UPT, UR49, 0x4, URZ ;  /* 0x0000000431317890 */ /* 0x000fe2000fffe0ff */
[----:B------:R-:W-:Y:S01]  /*7f40*/  ISETP.NE.AND P0, PT, R85, 0x2, PT ;  /* 0x000000025500780c */ /* 0x000fe20003f05270 */
[----:B------:R-:W-:Y:S01]  /*7f50*/  IMAD.IADD R20, R29, 0x1, R66 ;  /* 0x000000011d147824 */ /* 0x000fe200078e0242 */
[----:B------:R-:W-:Y:S01]  /*7f60*/  ISETP.NE.AND P1, PT, R0, 0x4, PT ;  /* 0x000000040000780c */ /* 0x000fe20003f25270 */
[----:B------:R-:W-:Y:S01]  /*7f70*/  IMAD.IADD R21, R31, 0x1, R68 ;  /* 0x000000011f157824 */ /* 0x000fe200078e0244 */
[----:B--2---:R-:W-:Y:S02]  /*7f80*/  SEL R2, RZ, 0x1, P0 ;  /* 0x00000001ff027807 */ /* 0x004fe40000000000 */
[----:B------:R-:W-:Y:S02]  /*7f90*/  SEL R3, RZ, 0x1, P1 ;  /* 0x00000001ff037807 */ /* 0x000fe40000800000 */
[----:B------:R-:W-:Y:S02]  /*7fa0*/  LOP3.LUT R75, R75, R2, RZ, 0x3c, !PT ;  /* 0x000000024b4b7212 */ /* 0x000fe400078e3cff */
[----:B------:R-:W-:Y:S02]  /*7fb0*/  LOP3.LUT R76, R76, R3, RZ, 0x3c, !PT ;  /* 0x000000034c4c7212 */ /* 0x000fe400078e3cff */
[----:B------:R-:W-:Y:S02]  /*7fc0*/  @P2 R2UR UR36, R74 ;  /* 0x000000004a2422ca */ /* 0x000fe400000e0000 */
[----:B------:R-:W-:Y:S02]  /*7fd0*/  SEL R85, R85, RZ, P0 ;  /* 0x000000ff55557207 */ /* 0x000fe40000000000 */
[----:B------:R-:W-:Y:S01]  /*7fe0*/  SEL R30, R0, RZ, P1 ;  /* 0x000000ff001e7207 */ /* 0x000fe20000800000 */
[----:B------:R-:W-:Y:S10]  /*7ff0*/  @P2 BRA `(.L_x_127) ;  /* 0xffffffcc00502947 */ /* 0x000ff4000383ffff */
[----:B------:R-:W-:-:S09]  /*8000*/  UISETP.NE.AND UP0, UPT, UR50, URZ, UPT ;  /* 0x000000ff3200728c */ /* 0x000fd2000bf05270 */
[----:B------:R-:W-:Y:S05]  /*8010*/  BRA.U !UP0, `(.L_x_128) ;  /* 0x0000000108487547 */ /* 0x000fea000b800000 */
[----:B------:R-:W2:Y:S02]  /*8020*/  LDCU.64 UR4, c[0x0][0x890] ;  /* 0x00011200ff0477ac */ /* 0x000ea40008000a00 */
[----:B--2---:R-:W-:-:S04]  /*8030*/  UISETP.NE.U32.AND UP0, UPT, UR4, URZ, UPT ;  /* 0x000000ff0400728c */ /* 0x004fc8000bf05070 */
[----:B------:R-:W-:-:S09]  /*8040*/  UISETP.NE.AND.EX UP0, UPT, UR5, URZ, UPT, UP0 ;  /* 0x000000ff0500728c */ /* 0x000fd2000bf05300 */
[----:B------:R-:W-:Y:S05]  /*8050*/  BRA.U UP0, `(.L_x_129) ;  /* 0x00000001000c7547 */ /* 0x000fea000b800000 */
[----:B------:R-:W-:-:S13]  /*8060*/  FSETP.NEU.AND P0, PT, R35, RZ, PT ;  /* 0x000000ff2300720b */ /* 0x000fda0003f0d000 */
[----:B------:R-:W-:Y:S05]  /*8070*/  @!P0 EXIT ;  /* 0x000000000000894d */ /* 0x000fea0003800000 */
[----:B------:R-:W-:Y:S05]  /*8080*/  BRA `(.L_x_128) ;  /* 0x00000000002c7947 */ /* 0x000fea0003800000 */
.L_x_129:
[----:B------:R-:W-:Y:S01]  /*8090*/  ISETP.NE.AND P0, PT, R84, RZ, PT ;  /* 0x000000ff5400720c */ /* 0x000fe20003f05270 */
[----:B------:R-:W-:-:S12]  /*80a0*/  BSSY.RECONVERGENT B0, `(.L_x_128) ;  /* 0x0000009000007945 */ /* 0x000fd80003800200 */
[----:B------:R-:W-:Y:S05]  /*80b0*/  @P0 BRA `(.L_x_130) ;  /* 0x0000000000140947 */ /* 0x000fea0003800000 */
[----:B------:R-:W2:Y:S02]  /*80c0*/  LDCU.64 UR4, c[0x0][0x888] ;  /* 0x00011100ff0477ac */ /* 0x000ea40008000a00 */
[----:B--2---:R-:W-:-:S04]  /*80d0*/  ISETP.NE.U32.AND P0, PT, RZ, UR4, PT ;  /* 0x00000004ff007c0c */ /* 0x004fc8000bf05070 */
[----:B------:R-:W-:-:S13]  /*80e0*/  ISETP.NE.AND.EX P0, PT, RZ, UR5, PT, P0 ;  /* 0x00000005ff007c0c */ /* 0x000fda000bf05300 */
[----:B------:R-:W-:Y:S05]  /*80f0*/  @!P0 EXIT ;  /* 0x000000000000894d */ /* 0x000fea0003800000 */
[----:B------:R-:W-:Y:S05]  /*8100*/  BRA `(.L_x_131) ;  /* 0x0000000000087947 */ /* 0x000fea0003800000 */
.L_x_130:
[----:B------:R-:W-:-:S13]  /*8110*/  FSETP.NEU.AND P0, PT, R35, RZ, PT ;  /* 0x000000ff2300720b */ /* 0x000fda0003f0d000 */
[----:B------:R-:W-:Y:S05]  /*8120*/  @!P0 EXIT ;  /* 0x000000000000894d */ /* 0x000fea0003800000 */
.L_x_131:
[----:B------:R-:W-:Y:S05]  /*8130*/  BSYNC.RECONVERGENT B0 ;  /* 0x0000000000007941 */ /* 0x000fea0003800200 */
.L_x_128:
[----:B------:R-:W-:Y:S01]  /*8140*/  ULEA UR4, UR51, UR48, 0x3 ;  /* 0x0000003033047291 */ /* 0x000fe2000f8e18ff */
[----:B------:R-:W-:-:S04]  /*8150*/  DEPBAR.LE SB0, 0x0 ;  /* 0x000080000000791a */ /* 0x000fc80000000000 */
[----:B------:R-:W-:-:S04]  /*8160*/  UIADD3 UR4, UPT, UPT, UR4, 0x70, URZ ;  /* 0x0000007004047890 */ /* 0x000fc8000fffe0ff */
[----:B------:R-:W-:-:S09]  /*8170*/  UPRMT UR4, UR37, 0x654, UR4 ;  /* 0x0000065425047896 */ /* 0x000fd20008000004 */
[----:B------:R-:W-:Y:S01]  /*8180*/  SYNCS.ARRIVE.TRANS64.RED.A1T0 RZ, [UR4], RZ ;  /* 0x000000ffffff79a7 */ /* 0x000fe20008100404 */
[----:B------:R-:W-:Y:S05]  /*8190*/  EXIT ;  /* 0x000000000000794d */ /* 0x000fea0003800000 */
.L_x_19:
[----:B--2---:R2:W1:Y:S02]  /*81a0*/  SYNCS.PHASECHK.TRANS64.TRYWAIT P0, [R3+URZ+0x110], R2 ;  /* 0x00011002030075a7 */ /* 0x00446400080011ff */
[----:B-1----:R-:W-:Y:S05]  /*81b0*/  @!P0 NANOSLEEP.SYNCS 0x989680 ;  /* 0x009896800000895d */ /* 0x002fea0003900000 */
[----:B------:R-:W1:Y:S02]  /*81c0*/  @!P0 SYNCS.PHASECHK.TRANS64 P0, [R3+URZ+0x110], R2 ;  /* 0x00011002030085a7 */ /* 0x000e6400080010ff */
[----:B-1----:R-:W-:Y:S05]  /*81d0*/  @!P0 BRA `(.L_x_19) ;  /* 0xfffffffc00f08947 */ /* 0x002fea000383ffff */
[----:B------:R-:W-:Y:S05]  /*81e0*/  BRA `(.L_x_132) ;  /* 0xffffff9400087947 */ /* 0x000fea000383ffff */
.L_x_22:
[----:B-1----:R-:W-:-:S07]  /*81f0*/  MOV R2, UR33 ;  /* 0x0000002100027c02 */ /* 0x002fce0008000f00 */
.L_x_133:
[----:B-1----:R1:W2:Y:S02]  /*8200*/  SYNCS.PHASECHK.TRANS64.TRYWAIT P0, [R2+URZ+0x28], R5 ;  /* 0x00002805020075a7 */ /* 0x0022a400080011ff */
[----:B--2---:R-:W-:Y:S05]  /*8210*/  @!P0 NANOSLEEP.SYNCS 0x989680 ;  /* 0x009896800000895d */ /* 0x004fea0003900000 */
[----:B------:R-:W2:Y:S02]  /*8220*/  @!P0 SYNCS.PHASECHK.TRANS64 P0, [R2+URZ+0x28], R5 ;  /* 0x00002805020085a7 */ /* 0x000ea400080010ff */
[----:B--2---:R-:W-:Y:S05]  /*8230*/  @!P0 BRA `(.L_x_133) ;  /* 0xfffffffc00f08947 */ /* 0x004fea000383ffff */
[----:B------:R-:W-:Y:S05]  /*8240*/  BRA `(.L_x_21) ;  /* 0xffffff9400587947 */ /* 0x000fea000383ffff */
.L_x_28:
[----:B-1----:R-:W-:-:S07]  /*8250*/  MOV R2, UR17 ;  /* 0x0000001100027c02 */ /* 0x002fce0008000f00 */
.L_x_134:
[----:B-1----:R1:W2:Y:S02]  /*8260*/  SYNCS.PHASECHK.TRANS64.TRYWAIT P0, [R2+URZ+0x28], R5 ;  /* 0x00002805020075a7 */ /* 0x0022a400080011ff */
[----:B--2---:R-:W-:Y:S05]  /*8270*/  @!P0 NANOSLEEP.SYNCS 0x989680 ;  /* 0x009896800000895d */ /* 0x004fea0003900000 */
[----:B------:R-:W2:Y:S02]  /*8280*/  @!P0 SYNCS.PHASECHK.TRANS64 P0, [R2+URZ+0x28], R5 ;  /* 0x00002805020085a7 */ /* 0x000ea400080010ff */
[----:B--2---:R-:W-:Y:S05]  /*8290*/  @!P0 BRA `(.L_x_134) ;  /* 0xfffffffc00f08947 */ /* 0x004fea000383ffff */
[----:B------:R-:W-:Y:S05]  /*82a0*/  BRA `(.L_x_27) ;  /* 0xffffff9800007947 */ /* 0x000fea000383ffff */
.L_x_32:
[----:B-1----:R1:W2:Y:S02]  /*82b0*/  SYNCS.PHASECHK.TRANS64.TRYWAIT P0, [R2+URZ+0xa0], R3 ;  /* 0x0000a003020075a7 */ /* 0x0022a400080011ff */
[----:B--2---:R-:W-:Y:S05]  /*82c0*/  @!P0 NANOSLEEP.SYNCS 0x989680 ;  /* 0x009896800000895d */ /* 0x004fea0003900000 */
[----:B------:R-:W2:Y:S02]  /*82d0*/  @!P0 SYNCS.PHASECHK.TRANS64 P0, [R2+URZ+0xa0], R3 ;  /* 0x0000a003020085a7 */ /* 0x000ea400080010ff */
[----:B--2---:R-:W-:Y:S05]  /*82e0*/  @!P0 BRA `(.L_x_32) ;  /* 0xfffffffc00f08947 */ /* 0x004fea000383ffff */
[----:B------:R-:W-:Y:S05]  /*82f0*/  BRA `(.L_x_135) ;  /* 0xffffff9800907947 */ /* 0x000fea000383ffff */
.L_x_36:
[----:B----4-:R-:W-:-:S07]  /*8300*/  MOV R0, UR5 ;  /* 0x0000000500007c02 */ /* 0x010fce0008000f00 */
.L_x_136:
[----:B-1----:R1:W2:Y:S02]  /*8310*/  SYNCS.PHASECHK.TRANS64.TRYWAIT P0, [R0+URZ], R3 ;  /* 0x00000003000075a7 */ /* 0x0022a400080011ff */
[----:B--2---:R-:W-:Y:S05]  /*8320*/  @!P0 NANOSLEEP.SYNCS 0x989680 ;  /* 0x009896800000895d */ /* 0x004fea0003900000 */
[----:B------:R-:W2:Y:S02]  /*8330*/  @!P0 SYNCS.PHASECHK.TRANS64 P0, [R0+URZ], R3 ;  /* 0x00000003000085a7 */ /* 0x000ea400080010ff */
[----:B--2---:R-:W-:Y:S05]  /*8340*/  @!P0 BRA `(.L_x_136) ;  /* 0xfffffffc00f08947 */ /* 0x004fea000383ffff */
[----:B------:R-:W-:Y:S05]  /*8350*/  BRA `(.L_x_137) ;  /* 0xffffffa000007947 */ /* 0x000fea000383ffff */
.L_x_37:
[----:B----4-:R-:W-:-:S07]  /*8360*/  MOV R0, UR5 ;  /* 0x0000000500007c02 */ /* 0x010fce0008000f00 */
.L_x_138:
[----:B-1----:R1:W2:Y:S02]  /*8370*/  SYNCS.PHASECHK.TRANS64.TRYWAIT P0, [R0+URZ], R3 ;  /* 0x00000003000075a7 */ /* 0x0022a400080011ff */
[----:B--2---:R-:W-:Y:S05]  /*8380*/  @!P0 NANOSLEEP.SYNCS 0x989680 ;  /* 0x009896800000895d */ /* 0x004fea0003900000 */
[----:B------:R-:W2:Y:S02]  /*8390*/  @!P0 SYNCS.PHASECHK.TRANS64 P0, [R0+URZ], R3 ;  /* 0x00000003000085a7 */ /* 0x000ea400080010ff */
[----:B--2---:R-:W-:Y:S05]  /*83a0*/  @!P0 BRA `(.L_x_138) ;  /* 0xfffffffc00f08947 */ /* 0x004fea000383ffff */
[----:B------:R-:W-:Y:S05]  /*83b0*/  BRA `(.L_x_139) ;  /* 0xffffffa0000c7947 */ /* 0x000fea000383ffff */
.L_x_38:
[----:B----4-:R-:W-:-:S07]  /*83c0*/  MOV R0, UR5 ;  /* 0x0000000500007c02 */ /* 0x010fce0008000f00 */
.L_x_140:
[----:B-1----:R1:W2:Y:S02]  /*83d0*/  SYNCS.PHASECHK.TRANS64.TRYWAIT P0, [R0+URZ], R3 ;  /* 0x00000003000075a7 */ /* 0x0022a400080011ff */
[----:B--2---:R-:W-:Y:S05]  /*83e0*/  @!P0 NANOSLEEP.SYNCS 0x989680 ;  /* 0x009896800000895d */ /* 0x004fea0003900000 */
[----:B------:R-:W2:Y:S02]  /*83f0*/  @!P0 SYNCS.PHASECHK.TRANS64 P0, [R0+URZ], R3 ;  /* 0x00000003000085a7 */ /* 0x000ea400080010ff */
[----:B--2---:R-:W-:Y:S05]  /*8400*/  @!P0 BRA `(.L_x_140) ;  /* 0xfffffffc00f08947 */ /* 0x004fea000383ffff */
[----:B------:R-:W-:Y:S05]  /*8410*/  BRA `(.L_x_141) ;  /* 0xffffffa000187947 */ /* 0x000fea000383ffff */
.L_x_39:
[----:B----4-:R-:W-:-:S07]  /*8420*/  MOV R0, UR5 ;  /* 0x0000000500007c02 */ /* 0x010fce0008000f00 */
.L_x_142:
[----:B-1----:R1:W2:Y:S02]  /*8430*/  SYNCS.PHASECHK.TRANS64.TRYWAIT P0, [R0+URZ], R3 ;  /* 0x00000003000075a7 */ /* 0x0022a400080011ff */
[----:B--2---:R-:W-:Y:S05]  /*8440*/  @!P0 NANOSLEEP.SYNCS 0x989680 ;  /* 0x009896800000895d */ /* 0x004fea0003900000 */
[----:B------:R-:W2:Y:S02]  /*8450*/  @!P0 SYNCS.PHASECHK.TRANS64 P0, [R0+URZ], R3 ;  /* 0x00000003000085a7 */ /* 0x000ea400080010ff */
[----:B--2---:R-:W-:Y:S05]  /*8460*/  @!P0 BRA `(.L_x_142) ;  /* 0xfffffffc00f08947 */ /* 0x004fea000383ffff */
[----:B------:R-:W-:Y:S05]  /*8470*/  BRA `(.L_x_143) ;  /* 0xffffffa000247947 */ /* 0x000fea000383ffff */
.L_x_42:
[----:B-1----:R1:W2:Y:S02]  /*8480*/  SYNCS.PHASECHK.TRANS64.TRYWAIT P0, [R0+URZ+0x100], R5 ;  /* 0x00010005000075a7 */ /* 0x0022a400080011ff */
[----:B--2---:R-:W-:Y:S05]  /*8490*/  @!P0 NANOSLEEP.SYNCS 0x989680 ;  /* 0x009896800000895d */ /* 0x004fea0003900000 */
[----:B------:R-:W2:Y:S02]  /*84a0*/  @!P0 SYNCS.PHASECHK.TRANS64 P0, [R0+URZ+0x100], R5 ;  /* 0x00010005000085a7 */ /* 0x000ea400080010ff */
[----:B--2---:R-:W-:Y:S05]  /*84b0*/  @!P0 BRA `(.L_x_42) ;  /* 0xfffffffc00f08947 */ /* 0x004fea000383ffff */
[----:B------:R-:W-:Y:S05]  /*84c0*/  BRA `(.L_x_144) ;  /* 0xffffffa000807947 */ /* 0x000fea000383ffff */
.L_x_43:
[----:B------:R-:W-:-:S07]  /*84d0*/  MOV R0, UR5 ;  /* 0x0000000500007c02 */ /* 0x000fce0008000f00 */
.L_x_145:
[----:B-1----:R1:W2:Y:S02]  /*84e0*/  SYNCS.PHASECHK.TRANS64.TRYWAIT P0, [R0+URZ+0xb0], R5 ;  /* 0x0000b005000075a7 */ /* 0x0022a400080011ff */
[----:B--2---:R-:W-:Y:S05]  /*84f0*/  @!P0 NANOSLEEP.SYNCS 0x989680 ;  /* 0x009896800000895d */ /* 0x004fea0003900000 */
[----:B------:R-:W2:Y:S02]  /*8500*/  @!P0 SYNCS.PHASECHK.TRANS64 P0, [R0+URZ+0xb0], R5 ;  /* 0x0000b005000085a7 */ /* 0x000ea400080010ff */
[----:B--2---:R-:W-:Y:S05]  /*8510*/  @!P0 BRA `(.L_x_145) ;  /* 0xfffffffc00f08947 */ /* 0x004fea000383ffff */
[----:B------:R-:W-:Y:S05]  /*8520*/  BRA `(.L_x_146) ;  /* 0xffffffa000907947 */ /* 0x000fea000383ffff */
.L_x_44:
[----:B-1----:R1:W2:Y:S02]  /*8530*/  SYNCS.PHASECHK.TRANS64.TRYWAIT P1, [R0+URZ+0xa0], R5 ;  /* 0x0000a005000075a7 */ /* 0x0022a400080211ff */
[----:B--2---:R-:W-:Y:S05]  /*8540*/  @!P1 NANOSLEEP.SYNCS 0x989680 ;  /* 0x009896800000995d */ /* 0x004fea0003900000 */
[----:B------:R-:W2:Y:S02]  /*8550*/  @!P1 SYNCS.PHASECHK.TRANS64 P1, [R0+URZ+0xa0], R5 ;  /* 0x0000a005000095a7 */ /* 0x000ea400080210ff */
[----:B--2---:R-:W-:Y:S05]  /*8560*/  @!P1 BRA `(.L_x_44) ;  /* 0xfffffffc00f09947 */ /* 0x004fea000383ffff */
[----:B------:R-:W-:Y:S05]  /*8570*/  BRA `(.L_x_147) ;  /* 0xffffffa000c07947 */ /* 0x000fea000383ffff */
.L_x_47:
[----:B------:R-:W-:-:S07]  /*8580*/  MOV R0, UR5 ;  /* 0x0000000500007c02 */ /* 0x000fce0008000f00 */
.L_x_148:
[----:B-1----:R1:W2:Y:S02]  /*8590*/  SYNCS.PHASECHK.TRANS64.TRYWAIT P0, [R0+URZ+0xb0], R3 ;  /* 0x0000b003000075a7 */ /* 0x0022a400080011ff */
[----:B--2---:R-:W-:Y:S05]  /*85a0*/  @!P0 NANOSLEEP.SYNCS 0x989680 ;  /* 0x009896800000895d */ /* 0x004fea0003900000 */
[----:B------:R-:W2:Y:S02]  /*85b0*/  @!P0 SYNCS.PHASECHK.TRANS64 P0, [R0+URZ+0xb0], R3 ;  /* 0x0000b003000085a7 */ /* 0x000ea400080010ff */
[----:B--2---:R-:W-:Y:S05]  /*85c0*/  @!P0 BRA `(.L_x_148) ;  /* 0xfffffffc00f08947 */ /* 0x004fea000383ffff */
[----:B------:R-:W-:Y:S05]  /*85d0*/  BRA `(.L_x_46) ;  /* 0xffffffa400147947 */ /* 0x000fea000383ffff */
.L_x_54:
[----:B-1----:R1:W2:Y:S02]  /*85e0*/  SYNCS.PHASECHK.TRANS64.TRYWAIT P1, [R0+URZ+0xa0], R5 ;  /* 0x0000a005000075a7 */ /* 0x0022a400080211ff */
[----:B--2---:R-:W-:Y:S05]  /*85f0*/  @!P1 NANOSLEEP.SYNCS 0x989680 ;  /* 0x009896800000995d */ /* 0x004fea0003900000 */
[----:B------:R-:W2:Y:S02]  /*8600*/  @!P1 SYNCS.PHASECHK.TRANS64 P1, [R0+URZ+0xa0], R5 ;  /* 0x0000a005000095a7 */ /* 0x000ea400080210ff */
[----:B--2---:R-:W-:Y:S05]  /*8610*/  @!P1 BRA `(.L_x_54) ;  /* 0xfffffffc00f09947 */ /* 0x004fea000383ffff */
[----:B------:R-:W-:Y:S05]  /*8620*/  BRA `(.L_x_149) ;  /* 0xffffffa800847947 */ /* 0x000fea000383ffff */
.L_x_55:
[----:B------:R-:W-:-:S07]  /*8630*/  MOV R3, UR7 ;  /* 0x0000000700037c02 */ /* 0x000fce0008000f00 */
.L_x_150:
[----:B-1----:R1:W2:Y:S02]  /*8640*/  SYNCS.PHASECHK.TRANS64.TRYWAIT P0, [R3+URZ+0xe0], R0 ;  /* 0x0000e000030075a7 */ /* 0x0022a400080011ff */
[----:B--2---:R-:W-:Y:S05]  /*8650*/  @!P0 NANOSLEEP.SYNCS 0x989680 ;  /* 0x009896800000895d */ /* 0x004fea0003900000 */
[----:B------:R-:W2:Y:S02]  /*8660*/  @!P0 SYNCS.PHASECHK.TRANS64 P0, [R3+URZ+0xe0], R0 ;  /* 0x0000e000030085a7 */ /* 0x000ea400080010ff */
[----:B--2---:R-:W-:Y:S05]  /*8670*/  @!P0 BRA `(.L_x_150) ;  /* 0xfffffffc00f08947 */ /* 0x004fea000383ffff */
[----:B------:R-:W-:Y:S05]  /*8680*/  BRA `(.L_x_151) ;  /* 0xffffffa800bc7947 */ /* 0x000fea000383ffff */
.L_x_58:
[----:B------:R-:W-:Y:S07]  /*8690*/  MOV R0, UR6 ;  /* 0x0000000600007c02 */ /* 0x000fee0008000f00 */
.L_x_152:
[----:B-1----:R1:W2:Y:S02]  /*86a0*/  SYNCS.PHASECHK.TRANS64.TRYWAIT P0, [R0+URZ], R3 ;  /* 0x00000003000075a7 */ /* 0x0022a400080011ff */
[----:B--2---:R-:W-:Y:S05]  /*86b0*/  @!P0 NANOSLEEP.SYNCS 0x989680 ;  /* 0x009896800000895d */ /* 0x004fea0003900000 */
[----:B------:R-:W2:Y:S02]  /*86c0*/  @!P0 SYNCS.PHASECHK.TRANS64 P0, [R0+URZ], R3 ;  /* 0x00000003000085a7 */ /* 0x000ea400080010ff */
[----:B--2---:R-:W-:Y:S05]  /*86d0*/  @!P0 BRA `(.L_x_152) ;  /* 0xfffffffc00f08947 */ /* 0x004fea000383ffff */
[----:B------:R-:W-:Y:S05]  /*86e0*/  BRA `(.L_x_57) ;  /* 0xffffffa800d87947 */ /* 0x000fea000383ffff */
.L_x_61:
[----:B------:R-:W-:-:S07]  /*86f0*/  MOV R0, UR6 ;  /* 0x0000000600007c02 */ /* 0x000fce0008000f00 */
.L_x_153:
[----:B--2---:R2:W4:Y:S02]  /*8700*/  SYNCS.PHASECHK.TRANS64.TRYWAIT P0, [R0+URZ], R3 ;  /* 0x00000003000075a7 */ /* 0x00452400080011ff */
[----:B----4-:R-:W-:Y:S05]  /*8710*/  @!P0 NANOSLEEP.SYNCS 0x989680 ;  /* 0x009896800000895d */ /* 0x010fea0003900000 */
[----:B------:R-:W4:Y:S02]  /*8720*/  @!P0 SYNCS.PHASECHK.TRANS64 P0, [R0+URZ], R3 ;  /* 0x00000003000085a7 */ /* 0x000f2400080010ff */
[----:B----4-:R-:W-:Y:S05]  /*8730*/  @!P0 BRA `(.L_x_153) ;  /* 0xfffffffc00f08947 */ /* 0x010fea000383ffff */
[----:B------:R-:W-:Y:S05]  /*8740*/  BRA `(.L_x_154) ;  /* 0xffffffac00b47947 */ /* 0x000fea000383ffff */
.L_x_62:
[----:B------:R-:W-:-:S07]  /*8750*/  MOV R0, UR6 ;  /* 0x0000000600007c02 */ /* 0x000fce0008000f00 */
.L_x_155:
[----:B-1----:R1:W2:Y:S02]  /*8760*/  SYNCS.PHASECHK.TRANS64.TRYWAIT P0, [R0+URZ], R3 ;  /* 0x00000003000075a7 */ /* 0x0022a400080011ff */
[----:B--2---:R-:W-:Y:S05]  /*8770*/  @!P0 NANOSLEEP.SYNCS 0x989680 ;  /* 0x009896800000895d */ /* 0x004fea0003900000 */
[----:B------:R-:W2:Y:S02]  /*8780*/  @!P0 SYNCS.PHASECHK.TRANS64 P0, [R0+URZ], R3 ;  /* 0x00000003000085a7 */ /* 0x000ea400080010ff */
[----:B--2---:R-:W-:Y:S05]  /*8790*/  @!P0 BRA `(.L_x_155) ;  /* 0xfffffffc00f08947 */ /* 0x004fea000383ffff */
[----:B------:R-:W-:Y:S05]  /*87a0*/  BRA `(.L_x_156) ;  /* 0xffffffac00c07947 */ /* 0x000fea000383ffff */
.L_x_63:
[----:B------:R-:W-:-:S07]  /*87b0*/  MOV R0, UR6 ;  /* 0x0000000600007c02 */ /* 0x000fce0008000f00 */
.L_x_157:
[----:B-1----:R1:W2:Y:S02]  /*87c0*/  SYNCS.PHASECHK.TRANS64.TRYWAIT P0, [R0+URZ], R3 ;  /* 0x00000003000075a7 */ /* 0x0022a400080011ff */
[----:B--2---:R-:W-:Y:S05]  /*87d0*/  @!P0 NANOSLEEP.SYNCS 0x989680 ;  /* 0x009896800000895d */ /* 0x004fea0003900000 */
[----:B------:R-:W2:Y:S02]  /*87e0*/  @!P0 SYNCS.PHASECHK.TRANS64 P0, [R0+URZ], R3 ;  /* 0x00000003000085a7 */ /* 0x000ea400080010ff */
[----:B--2---:R-:W-:Y:S05]  /*87f0*/  @!P0 BRA `(.L_x_157) ;  /* 0xfffffffc00f08947 */ /* 0x004fea000383ffff */
[----:B------:R-:W-:Y:S05]  /*8800*/  BRA `(.L_x_158) ;  /* 0xffffffac00cc7947 */ /* 0x000fea000383ffff */
.L_x_64:
[----:B------:R-:W-:-:S07]  /*8810*/  MOV R0, UR7 ;  /* 0x0000000700007c02 */ /* 0x000fce0008000f00 */
.L_x_159:
[----:B-1----:R1:W2:Y:S02]  /*8820*/  SYNCS.PHASECHK.TRANS64.TRYWAIT P0, [R0+URZ], R3 ;  /* 0x00000003000075a7 */ /* 0x0022a400080011ff */
[----:B--2---:R-:W-:Y:S05]  /*8830*/  @!P0 NANOSLEEP.SYNCS 0x989680 ;  /* 0x009896800000895d */ /* 0x004fea0003900000 */
[----:B------:R-:W2:Y:S02]  /*8840*/  @!P0 SYNCS.PHASECHK.TRANS64 P0, [R0+URZ], R3 ;  /* 0x00000003000085a7 */ /* 0x000ea400080010ff */
[----:B--2---:R-:W-:Y:S05]  /*8850*/  @!P0 BRA `(.L_x_159) ;  /* 0xfffffffc00f08947 */ /* 0x004fea000383ffff */
[----:B------:R-:W-:Y:S05]  /*8860*/  BRA `(.L_x_160) ;  /* 0xffffffac00d87947 */ /* 0x000fea000383ffff */
.L_x_69:
[----:B--2---:R2:W3:Y:S02]  /*8870*/  SYNCS.PHASECHK.TRANS64.TRYWAIT P0, [R0+URZ+0xa0], R3 ;  /* 0x0000a003000075a7 */ /* 0x0044e400080011ff */
[----:B---3--:R-:W-:Y:S05]  /*8880*/  @!P0 NANOSLEEP.SYNCS 0x989680 ;  /* 0x009896800000895d */ /* 0x008fea0003900000 */
[----:B------:R-:W3:Y:S02]  /*8890*/  @!P0 SYNCS.PHASECHK.TRANS64 P0, [R0+URZ+0xa0], R3 ;  /* 0x0000a003000085a7 */ /* 0x000ee400080010ff */
[----:B---3--:R-:W-:Y:S05]  /*88a0*/  @!P0 BRA `(.L_x_69) ;  /* 0xfffffffc00f08947 */ /* 0x008fea000383ffff */
[----:B------:R-:W-:Y:S05]  /*88b0*/  BRA `(.L_x_161) ;  /* 0xffffffb000e47947 */ /* 0x000fea000383ffff */
.L_x_72:
[----:B------:R-:W-:Y:S07]  /*88c0*/  MOV R0, UR7 ;  /* 0x0000000700007c02 */ /* 0x000fee0008000f00 */
.L_x_162:
[----:B--2---:R2:W3:Y:S02]  /*88d0*/  SYNCS.PHASECHK.TRANS64.TRYWAIT P0, [R0+URZ+0x98], R3 ;  /* 0x00009803000075a7 */ /* 0x0044e400080011ff */
[----:B---3--:R-:W-:Y:S05]  /*88e0*/  @!P0 NANOSLEEP.SYNCS 0x989680 ;  /* 0x009896800000895d */ /* 0x008fea0003900000 */
[----:B------:R-:W3:Y:S02]  /*88f0*/  @!P0 SYNCS.PHASECHK.TRANS64 P0, [R0+URZ+0x98], R3 ;  /* 0x00009803000085a7 */ /* 0x000ee400080010ff */
[----:B---3--:R-:W-:Y:S05]  /*8900*/  @!P0 BRA `(.L_x_162) ;  /* 0xfffffffc00f08947 */ /* 0x008fea000383ffff */
[----:B------:R-:W-:Y:S05]  /*8910*/  BRA `(.L_x_71) ;  /* 0xffffffb400c47947 */ /* 0x000fea000383ffff */
.L_x_75:
[----:B------:R-:W-:Y:S07]  /*8920*/  MOV R3, UR7 ;  /* 0x0000000700037c02 */ /* 0x000fee0008000f00 */
.L_x_163:
[----:B-1----:R1:W2:Y:S02]  /*8930*/  SYNCS.PHASECHK.TRANS64.TRYWAIT P0, [R3+URZ+0x70], R12 ;  /* 0x0000700c030075a7 */ /* 0x0022a400080011ff */
[----:B--2---:R-:W-:Y:S05]  /*8940*/  @!P0 NANOSLEEP.SYNCS 0x989680 ;  /* 0x009896800000895d */ /* 0x004fea0003900000 */
[----:B------:R-:W2:Y:S02]  /*8950*/  @!P0 SYNCS.PHASECHK.TRANS64 P0, [R3+URZ+0x70], R12 ;  /* 0x0000700c030085a7 */ /* 0x000ea400080010ff */
[----:B--2---:R-:W-:Y:S05]  /*8960*/  @!P0 BRA `(.L_x_163) ;  /* 0xfffffffc00f08947 */ /* 0x004fea000383ffff */
[----:B------:R-:W-:Y:S05]  /*8970*/  BRA `(.L_x_164) ;  /* 0xffffffb8003c7947 */ /* 0x000fea000383ffff */
.L_x_76:
[----:B-1----:R-:W-:Y:S07]  /*8980*/  MOV R3, UR7 ;  /* 0x0000000700037c02 */ /* 0x002fee0008000f00 */
.L_x_165:
[----:B-1----:R1:W2:Y:S02]  /*8990*/  SYNCS.PHASECHK.TRANS64.TRYWAIT P0, [R3+URZ+0x78], R12 ;  /* 0x0000780c030075a7 */ /* 0x0022a400080011ff */
[----:B--2---:R-:W-:Y:S05]  /*89a0*/  @!P0 NANOSLEEP.SYNCS 0x989680 ;  /* 0x009896800000895d */ /* 0x004fea0003900000 */
[----:B------:R-:W2:Y:S02]  /*89b0*/  @!P0 SYNCS.PHASECHK.TRANS64 P0, [R3+URZ+0x78], R12 ;  /* 0x0000780c030085a7 */ /* 0x000ea400080010ff */
[----:B--2---:R-:W-:Y:S05]  /*89c0*/  @!P0 BRA `(.L_x_165) ;  /* 0xfffffffc00f08947 */ /* 0x004fea000383ffff */
[----:B------:R-:W-:Y:S05]  /*89d0*/  BRA `(.L_x_166) ;  /* 0xffffffb800787947 */ /* 0x000fea000383ffff */
.L_x_77:
[----:B-1----:R-:W-:Y:S07]  /*89e0*/  MOV R3, UR7 ;  /* 0x0000000700037c02 */ /* 0x002fee0008000f00 */
.L_x_167:
[----:B-1----:R1:W2:Y:S02]  /*89f0*/  SYNCS.PHASECHK.TRANS64.TRYWAIT P0, [R3+URZ+0x80], R12 ;  /* 0x0000800c030075a7 */ /* 0x0022a400080011ff */
[----:B--2---:R-:W-:Y:S05]  /*8a00*/  @!P0 NANOSLEEP.SYNCS 0x989680 ;  /* 0x009896800000895d */ /* 0x004fea0003900000 */
[----:B------:R-:W2:Y:S02]  /*8a10*/  @!P0 SYNCS.PHASECHK.TRANS64 P0, [R3+URZ+0x80], R12 ;  /* 0x0000800c030085a7 */ /* 0x000ea400080010ff */
[----:B--2---:R-:W-:Y:S05]  /*8a20*/  @!P0 BRA `(.L_x_167) ;  /* 0xfffffffc00f08947 */ /* 0x004fea000383ffff */
[----:B------:R-:W-:Y:S05]  /*8a30*/  BRA `(.L_x_168) ;  /* 0xffffffb800c07947 */ /* 0x000fea000383ffff */
.L_x_78:
[----:B------:R-:W-:Y:S07]  /*8a40*/  MOV R3, UR7 ;  /* 0x0000000700037c02 */ /* 0x000fee0008000f00 */
.L_x_169:
[----:B-1----:R1:W2:Y:S02]  /*8a50*/  SYNCS.PHASECHK.TRANS64.TRYWAIT P0, [R3+URZ+0x88], R12 ;  /* 0x0000880c030075a7 */ /* 0x0022a400080011ff */
[----:B--2---:R-:W-:Y:S05]  /*8a60*/  @!P0 NANOSLEEP.SYNCS 0x989680 ;  /* 0x009896800000895d */ /* 0x004fea0003900000 */
[----:B------:R-:W2:Y:S02]  /*8a70*/  @!P0 SYNCS.PHASECHK.TRANS64 P0, [R3+URZ+0x88], R12 ;  /* 0x0000880c030085a7 */ /* 0x000ea400080010ff */
[----:B--2---:R-:W-:Y:S05]  /*8a80*/  @!P0 BRA `(.L_x_169) ;  /* 0xfffffffc00f08947 */ /* 0x004fea000383ffff */
[----:B------:R-:W-:Y:S05]  /*8a90*/  BRA `(.L_x_170) ;  /* 0xffffffbc00487947 */ /* 0x000fea000383ffff */
.L_x_80:
[----:B------:R-:W-:-:S07]  /*8aa0*/  MOV R0, UR7 ;  /* 0x0000000700007c02 */ /* 0x000fce0008000f00 */
.L_x_171:
[----:B-1----:R1:W3:Y:S02]  /*8ab0*/  SYNCS.PHASECHK.TRANS64.TRYWAIT P0, [R0+URZ+0x70], R3 ;  /* 0x00007003000075a7 */ /* 0x0022e400080011ff */
[----:B---3--:R-:W-:Y:S05]  /*8ac0*/  @!P0 NANOSLEEP.SYNCS 0x989680 ;  /* 0x009896800000895d */ /* 0x008fea0003900000 */
[----:B------:R-:W3:Y:S02]  /*8ad0*/  @!P0 SYNCS.PHASECHK.TRANS64 P0, [R0+URZ+0x70], R3 ;  /* 0x00007003000085a7 */ /* 0x000ee400080010ff */
[----:B---3--:R-:W-:Y:S05]  /*8ae0*/  @!P0 BRA `(.L_x_171) ;  /* 0xfffffffc00f08947 */ /* 0x008fea000383ffff */
[----:B------:R-:W-:Y:S05]  /*8af0*/  BRA `(.L_x_172) ;  /* 0xffffffbc00b87947 */ /* 0x000fea000383ffff */
.L_x_81:
[----:B-1----:R-:W-:-:S07]  /*8b00*/  MOV R0, UR7 ;  /* 0x0000000700007c02 */ /* 0x002fce0008000f00 */
.L_x_173:
[----:B-1----:R1:W3:Y:S02]  /*8b10*/  SYNCS.PHASECHK.TRANS64.TRYWAIT P0, [R0+URZ+0x78], R3 ;  /* 0x00007803000075a7 */ /* 0x0022e400080011ff */
[----:B---3--:R-:W-:Y:S05]  /*8b20*/  @!P0 NANOSLEEP.SYNCS 0x989680 ;  /* 0x009896800000895d */ /* 0x008fea0003900000 */
[----:B------:R-:W3:Y:S02]  /*8b30*/  @!P0 SYNCS.PHASECHK.TRANS64 P0, [R0+URZ+0x78], R3 ;  /* 0x00007803000085a7 */ /* 0x000ee400080010ff */
[----:B---3--:R-:W-:Y:S05]  /*8b40*/  @!P0 BRA `(.L_x_173) ;  /* 0xfffffffc00f08947 */ /* 0x008fea000383ffff */
[----:B------:R-:W-:Y:S05]  /*8b50*/  BRA `(.L_x_174) ;  /* 0xffffffbc00a87947 */ /* 0x000fea000383ffff */
.L_x_82:
[----:B-1----:R-:W-:-:S07]  /*8b60*/  MOV R0, UR7 ;  /* 0x0000000700007c02 */ /* 0x002fce0008000f00 */
.L_x_175:
[----:B-1----:R1:W3:Y:S02]  /*8b70*/  SYNCS.PHASECHK.TRANS64.TRYWAIT P0, [R0+URZ+0x80], R3 ;  /* 0x00008003000075a7 */ /* 0x0022e400080011ff */
[----:B---3--:R-:W-:Y:S05]  /*8b80*/  @!P0 NANOSLEEP.SYNCS 0x989680 ;  /* 0x009896800000895d */ /* 0x008fea0003900000 */
[----:B------:R-:W3:Y:S02]  /*8b90*/  @!P0 SYNCS.PHASECHK.TRANS64 P0, [R0+URZ+0x80], R3 ;  /* 0x00008003000085a7 */ /* 0x000ee400080010ff */
[----:B---3--:R-:W-:Y:S05]  /*8ba0*/  @!P0 BRA `(.L_x_175) ;  /* 0xfffffffc00f08947 */ /* 0x008fea000383ffff */
[----:B------:R-:W-:Y:S05]  /*8bb0*/  BRA `(.L_x_176) ;  /* 0xffffffbc00987947 */ /* 0x000fea000383ffff */
.L_x_84:
[----:B--2---:R2:W4:Y:S02]  /*8bc0*/  SYNCS.PHASECHK.TRANS64.TRYWAIT P0, [R0+URZ+0xa0], R3 ;  /* 0x0000a003000075a7 */ /* 0x00452400080011ff */
[----:B----4-:R-:W-:Y:S05]  /*8bd0*/  @!P0 NANOSLEEP.SYNCS 0x989680 ;  /* 0x009896800000895d */ /* 0x010fea0003900000 */
[----:B------:R-:W4:Y:S02]  /*8be0*/  @!P0 SYNCS.PHASECHK.TRANS64 P0, [R0+URZ+0xa0], R3 ;  /* 0x0000a003000085a7 */ /* 0x000f2400080010ff */
[----:B----4-:R-:W-:Y:S05]  /*8bf0*/  @!P0 BRA `(.L_x_84) ;  /* 0xfffffffc00f08947 */ /* 0x010fea000383ffff */
[----:B------:R-:W-:Y:S05]  /*8c00*/  BRA `(.L_x_177) ;  /* 0xffffffc000607947 */ /* 0x000fea000383ffff */
.L_x_95:
[----:B-1----:R-:W-:Y:S04]  /*8c10*/  MOV R0, UR48 ;  /* 0x0000003000007c02 */ /* 0x002fe80008000f00 */
[----:B------:R1:W3:Y:S03]  /*8c20*/  SYNCS.PHASECHK.TRANS64.TRYWAIT P1, [R0+URZ+0x50], R5 ;  /* 0x00005005000075a7 */ /* 0x0002e600080211ff */
[----:B---3--:R-:W-:Y:S05]  /*8c30*/  @!P1 NANOSLEEP.SYNCS 0x989680 ;  /* 0x009896800000995d */ /* 0x008fea0003900000 */
[----:B------:R-:W3:Y:S02]  /*8c40*/  @!P1 SYNCS.PHASECHK.TRANS64 P1, [R0+URZ+0x50], R5 ;  /* 0x00005005000095a7 */ /* 0x000ee400080210ff */
[----:B---3--:R-:W-:Y:S05]  /*8c50*/  @!P1 BRA `(.L_x_95) ;  /* 0xfffffffc00ec9947 */ /* 0x008fea000383ffff */
[----:B------:R-:W-:Y:S05]  /*8c60*/  BRA `(.L_x_94) ;  /* 0xffffffcc006c7947 */ /* 0x000fea000383ffff */
.L_x_97:
[----:B-1----:R1:W4:Y:S02]  /*8c70*/  SYNCS.PHASECHK.TRANS64.TRYWAIT P0, [R88+URZ+0xc0], R3 ;  /* 0x0000c003580075a7 */ /* 0x00232400080011ff */
[----:B----4-:R-:W-:Y:S05]  /*8c80*/  @!P0 NANOSLEEP.SYNCS 0x989680 ;  /* 0x009896800000895d */ /* 0x010fea0003900000 */
[----:B------:R-:W4:Y:S02]  /*8c90*/  @!P0 SYNCS.PHASECHK.TRANS64 P0, [R88+URZ+0xc0], R3 ;  /* 0x0000c003580085a7 */ /* 0x000f2400080010ff */
[----:B----4-:R-:W-:Y:S05]  /*8ca0*/  @!P0 BRA `(.L_x_97) ;  /* 0xfffffffc00f08947 */ /* 0x010fea000383ffff */
[----:B------:R-:W-:Y:S05]  /*8cb0*/  BRA `(.L_x_96) ;  /* 0xffffffcc00947947 */ /* 0x000fea000383ffff */
.L_x_106:
[----:B-1----:R1:W2:Y:S02]  /*8cc0*/  SYNCS.PHASECHK.TRANS64.TRYWAIT P0, [R3+URZ+0x50], R0 ;  /* 0x00005000030075a7 */ /* 0x0022a400080011ff */
[----:B--2---:R-:W-:Y:S05]  /*8cd0*/  @!P0 NANOSLEEP.SYNCS 0x989680 ;  /* 0x009896800000895d */ /* 0x004fea0003900000 */
[----:B------:R-:W2:Y:S02]  /*8ce0*/  @!P0 SYNCS.PHASECHK.TRANS64 P0, [R3+URZ+0x50], R0 ;  /* 0x00005000030085a7 */ /* 0x000ea400080010ff */
[----:B--2---:R-:W-:Y:S05]  /*8cf0*/  @!P0 BRA `(.L_x_106) ;  /* 0xfffffffc00f08947 */ /* 0x004fea000383ffff */
[----:B------:R-:W-:Y:S05]  /*8d00*/  BRA `(.L_x_105) ;  /* 0xffffffd400b07947 */ /* 0x000fea000383ffff */
.L_x_114:
[----:B-1----:R1:W2:Y:S02]  /*8d10*/  SYNCS.PHASECHK.TRANS64.TRYWAIT P0, [R92+URZ+0x50], R5 ;  /* 0x000050055c0075a7 */ /* 0x0022a400080011ff */
[----:B--2---:R-:W-:Y:S05]  /*8d20*/  @!P0 NANOSLEEP.SYNCS 0x989680 ;  /* 0x009896800000895d */ /* 0x004fea0003900000 */
[----:B------:R-:W2:Y:S02]  /*8d30*/  @!P0 SYNCS.PHASECHK.TRANS64 P0, [R92+URZ+0x50], R5 ;  /* 0x000050055c0085a7 */ /* 0x000ea400080010ff */
[----:B--2---:R-:W-:Y:S05]  /*8d40*/  @!P0 BRA `(.L_x_114) ;  /* 0xfffffffc00f08947 */ /* 0x004fea000383ffff */
[----:B------:R-:W-:Y:S05]  /*8d50*/  BRA `(.L_x_113) ;  /* 0xffffffdc00f07947 */ /* 0x000fea000383ffff */
.L_x_122:
[----:B-1----:R1:W2:Y:S02]  /*8d60*/  SYNCS.PHASECHK.TRANS64.TRYWAIT P0, [R92+URZ+0x50], R5 ;  /* 0x000050055c0075a7 */ /* 0x0022a400080011ff */
[----:B--2---:R-:W-:Y:S05]  /*8d70*/  @!P0 NANOSLEEP.SYNCS 0x989680 ;  /* 0x009896800000895d */ /* 0x004fea0003900000 */
[----:B------:R-:W2:Y:S02]  /*8d80*/  @!P0 SYNCS.PHASECHK.TRANS64 P0, [R92+URZ+0x50], R5 ;  /* 0x000050055c0085a7 */ /* 0x000ea400080010ff */
[----:B--2---:R-:W-:Y:S05]  /*8d90*/  @!P0 BRA `(.L_x_122) ;  /* 0xfffffffc00f08947 */ /* 0x004fea000383ffff */
[----:B------:R-:W-:Y:S05]  /*8da0*/  BRA `(.L_x_121) ;  /* 0xffffffe800307947 */ /* 0x000fea000383ffff */
        .weak           $__internal_0_$__cuda_sm10x_tcgen05_guardrail_trap_col_being_dealloced_not_returned_by_alloc
        .type           $__internal_0_$__cuda_sm10x_tcgen05_guardrail_trap_col_being_dealloced_not_returned_by_alloc,@function
        .size           $__internal_0_$__cuda_sm10x_tcgen05_guardrail_trap_col_being_dealloced_not_returned_by_alloc,($__internal_1_$__cuda_sm10x_tcgen05_guardrail_trap_phase_invalid_during_alloc - $__internal_0_$__cuda_sm10x_tcgen05_guardrail_trap_col_being_dealloced_not_returned_by_alloc)
$__internal_0_$__cuda_sm10x_tcgen05_guardrail_trap_col_being_dealloced_not_returned_by_alloc:
[----:B------:R-:W-:Y:S05]  /*8db0*/  BPT.TRAP 0x1 ;  /* 0x000000040000795c */ /* 0x000fea0000300000 */
[----:B------:R-:W-:-:S04]  /*8dc0*/  HFMA2 R3, -RZ, RZ, 0, 0 ;  /* 0x00000000ff037431 */ /* 0x000fc800000001ff */
[----:B------:R-:W-:Y:S05]  /*8dd0*/  RET.REL.NODEC R2 `(_ZN7cutlass13device_kernelINS_4gemm6kernel13GemmUniversalIN4cute5tupleIJiiiiEEENS1_10collective13CollectiveMmaINS1_35MainloopSm100TmaUmmaWarpSpecializedILi5ELi2ELi4ENS5_IJNS4_1CILi1EEESB_SB_EEEEENS5_IJNSA_ILi128EEENSA_ILi64EEENSA_ILi32EEEEEENS_10tfloat32_tENS5_IJlSB_lEEESI_SJ_NS4_8TiledMMAINS4_8MMA_AtomIJNS4_17SM100_MMA_TF32_SSISI_SI_fLi128ELi64ELNS4_4UMMA5MajorE0ELSO_0ELNSN_7ScaleInE0ELSP_0EEEEEENS4_6LayoutISC_NS5_IJNSA_ILi0EEEST_ST_EEEEENS5_IJNS4_10UnderscoreESW_SW_EEEEENS4_13SM90_TMA_LOADENS4_14ComposedLayoutINS4_7SwizzleILi3ELi4ELi3EEENS4_18smem_ptr_flag_bitsILi32EEENSS_INS5_IJNSA_ILi8EEESG_EEENS5_IJSG_SB_EEEEEEEvNS4_8identityESZ_S19_vS1A_EENS_8epilogue10collective18CollectiveEpilogueINS1C_23Sm100TmaWarpSpecializedILi4ELi2ELi16ELb1ELb0EEEJSH_NS5_IJNSS_ISE_SB_EENSS_INSA_ILi16EEESB_EEEEESI_SJ_SI_SJ_NS1C_6fusion15FusionCallbacksIS1G_NS1L_17LinearCombinationISI_fSI_fLNS_15FloatRoundStyleE2EEESH_S1K_JEEENS4_5SM1004TMEM4LOAD26SM100_TMEM_LOAD_32dp32b16xESZ_NS10_INS11_ILi2ELi4ELi3EEES14_NSS_INS5_IJS15_S1I_EEENS5_IJS1I_SB_EEEEEEENS4_39AutoVectorizingCopyWithAssumedAlignmentILi128EEENS4_14SM90_TMA_STOREES1Z_S21_S21_EEEvvEEEEvNT_6ParamsE) ;  /* 0xffffff7002887950 */ /* 0x000fea0003c3ffff */
        .weak           $__internal_1_$__cuda_sm10x_tcgen05_guardrail_trap_phase_invalid_during_alloc
        .type           $__internal_1_$__cuda_sm10x_tcgen05_guardrail_trap_phase_invalid_during_alloc,@function
        .size           $__internal_1_$__cuda_sm10x_tcgen05_guardrail_trap_phase_invalid_during_alloc,($__internal_2_$__cuda_sm10x_tcgen05_guardrail_trap_unallocated_columns_being_dealloced - $__internal_1_$__cuda_sm10x_tcgen05_guardrail_trap_phase_invalid_during_alloc)
$__internal_1_$__cuda_sm10x_tcgen05_guardrail_trap_phase_invalid_during_alloc:
[----:B------:R-:W-:Y:S05]  /*8de0*/  BPT.TRAP 0x1 ;  /* 0x000000040000795c */ /* 0x000fea0000300000 */
[----:B------:R-:W-:-:S04]  /*8df0*/  MOV R3, 0x0 ;  /* 0x0000000000037802 */ /* 0x000fc80000000f00 */
[----:B------:R-:W-:Y:S05]  /*8e00*/  RET.REL.NODEC R2 `(_ZN7cutlass13device_kernelINS_4gemm6kernel13GemmUniversalIN4cute5tupleIJiiiiEEENS1_10collective13CollectiveMmaINS1_35MainloopSm100TmaUmmaWarpSpecializedILi5ELi2ELi4ENS5_IJNS4_1CILi1EEESB_SB_EEEEENS5_IJNSA_ILi128EEENSA_ILi64EEENSA_ILi32EEEEEENS_10tfloat32_tENS5_IJlSB_lEEESI_SJ_NS4_8TiledMMAINS4_8MMA_AtomIJNS4_17SM100_MMA_TF32_SSISI_SI_fLi128ELi64ELNS4_4UMMA5MajorE0ELSO_0ELNSN_7ScaleInE0ELSP_0EEEEEENS4_6LayoutISC_NS5_IJNSA_ILi0EEEST_ST_EEEEENS5_IJNS4_10UnderscoreESW_SW_EEEEENS4_13SM90_TMA_LOADENS4_14ComposedLayoutINS4_7SwizzleILi3ELi4ELi3EEENS4_18smem_ptr_flag_bitsILi32EEENSS_INS5_IJNSA_ILi8EEESG_EEENS5_IJSG_SB_EEEEEEEvNS4_8identityESZ_S19_vS1A_EENS_8epilogue10collective18CollectiveEpilogueINS1C_23Sm100TmaWarpSpecializedILi4ELi2ELi16ELb1ELb0EEEJSH_NS5_IJNSS_ISE_SB_EENSS_INSA_ILi16EEESB_EEEEESI_SJ_SI_SJ_NS1C_6fusion15FusionCallbacksIS1G_NS1L_17LinearCombinationISI_fSI_fLNS_15FloatRoundStyleE2EEESH_S1K_JEEENS4_5SM1004TMEM4LOAD26SM100_TMEM_LOAD_32dp32b16xESZ_NS10_INS11_ILi2ELi4ELi3EEES14_NSS_INS5_IJS15_S1I_EEENS5_IJS1I_SB_EEEEEEENS4_39AutoVectorizingCopyWithAssumedAlignmentILi128EEENS4_14SM90_TMA_STOREES1Z_S21_S21_EEEvvEEEEvNT_6ParamsE) ;  /* 0xffffff70027c7950 */ /* 0x000fea0003c3ffff */
        .weak           $__internal_2_$__cuda_sm10x_tcgen05_guardrail_trap_unallocated_columns_being_dealloced
        .type           $__internal_2_$__cuda_sm10x_tcgen05_guardrail_trap_unallocated_columns_being_dealloced,@function
        .size           $__internal_2_$__cuda_sm10x_tcgen05_guardrail_trap_unallocated_columns_being_dealloced,(.L_x_179 - $__internal_2_$__cuda_sm10x_tcgen05_guardrail_trap_unallocated_columns_being_dealloced)
$__internal_2_$__cuda_sm10x_tcgen05_guardrail_trap_unallocated_columns_being_dealloced:
[----:B------:R-:W-:Y:S05]  /*8e10*/  BPT.TRAP 0x1 ;  /* 0x000000040000795c */ /* 0x000fea0000300000 */
[----:B------:R-:W-:-:S04]  /*8e20*/  HFMA2 R3, -RZ, RZ, 0, 0 ;  /* 0x00000000ff037431 */ /* 0x000fc800000001ff */
[----:B------:R-:W-:Y:S05]  /*8e30*/  RET.REL.NODEC R2 `(_ZN7cutlass13device_kernelINS_4gemm6kernel13GemmUniversalIN4cute5tupleIJiiiiEEENS1_10collective13CollectiveMmaINS1_35MainloopSm100TmaUmmaWarpSpecializedILi5ELi2ELi4ENS5_IJNS4_1CILi1EEESB_SB_EEEEENS5_IJNSA_ILi128EEENSA_ILi64EEENSA_ILi32EEEEEENS_10tfloat32_tENS5_IJlSB_lEEESI_SJ_NS4_8TiledMMAINS4_8MMA_AtomIJNS4_17SM100_MMA_TF32_SSISI_SI_fLi128ELi64ELNS4_4UMMA5MajorE0ELSO_0ELNSN_7ScaleInE0ELSP_0EEEEEENS4_6LayoutISC_NS5_IJNSA_ILi0EEEST_ST_EEEEENS5_IJNS4_10UnderscoreESW_SW_EEEEENS4_13SM90_TMA_LOADENS4_14ComposedLayoutINS4_7SwizzleILi3ELi4ELi3EEENS4_18smem_ptr_flag_bitsILi32EEENSS_INS5_IJNSA_ILi8EEESG_EEENS5_IJSG_SB_EEEEEEEvNS4_8identityESZ_S19_vS1A_EENS_8epilogue10collective18CollectiveEpilogueINS1C_23Sm100TmaWarpSpecializedILi4ELi2ELi16ELb1ELb0EEEJSH_NS5_IJNSS_ISE_SB_EENSS_INSA_ILi16EEESB_EEEEESI_SJ_SI_SJ_NS1C_6fusion15FusionCallbacksIS1G_NS1L_17LinearCombinationISI_fSI_fLNS_15FloatRoundStyleE2EEESH_S1K_JEEENS4_5SM1004TMEM4LOAD26SM100_TMEM_LOAD_32dp32b16xESZ_NS10_INS11_ILi2ELi4ELi3EEES14_NSS_INS5_IJS15_S1I_EEENS5_IJS1I_SB_EEEEEEENS4_39AutoVectorizingCopyWithAssumedAlignmentILi128EEENS4_14SM90_TMA_STOREES1Z_S21_S21_EEEvvEEEEvNT_6ParamsE) ;  /* 0xffffff7002707950 */ /* 0x000fea0003c3ffff */
.L_x_178:
[----:B------:R-:W-:-:S00]  /*8e40*/  BRA `(.L_x_178) ;  /* 0xfffffffc00fc7947 */ /* 0x000fc0000383ffff */
[----:B------:R-:W-:-:S00]  /*8e50*/  NOP ;  /* 0x0000000000007918 */ /* 0x000fc00000000000 */
        /* <DEDUP_REMOVED lines=10> */
.L_x_179:


//--------------------- .nv.global.init           --------------------------
	.section	.nv.global.init,"aw",@progbits
.nv.global.init:
	.type		$str$27,@object
	.size		$str$27,($str$28 - $str$27)
$str$27:
        /*0000*/ 	.byte	0x28, 0x61, 0x64, 0x64, 0x72, 0x65, 0x73, 0x73, 0x20, 0x26, 0x20, 0x6d, 0x61, 0x73, 0x6b, 0x29
        /*0010*/ 	.byte	0x20, 0x3d, 0x3d, 0x20, 0x30, 0x00
	.type		$str$28,@object
	.size		$str$28,($str$26 - $str$28)
$str$28:
        /*0016*/ 	.byte	0x2f, 0x74, 0x6d, 0x70, 0x2f, 0x63, 0x75, 0x74, 0x6c, 0x61, 0x73, 0x73, 0x5f, 0x73, 0x77, 0x65
        /*0026*/ 	.byte	0x65, 0x70, 0x5f, 0x73, 0x72, 0x63, 0x2f, 0x69, 0x6e, 0x63, 0x6c, 0x75, 0x64, 0x65, 0x2f, 0x63
        /*0036*/ 	.byte	0x75, 0x74, 0x65, 0x2f, 0x70, 0x6f, 0x69, 0x6e, 0x74, 0x65, 0x72, 0x5f, 0x66, 0x6c, 0x61, 0x67
        /*0046*/ 	.byte	0x67, 0x65, 0x64, 0x2e, 0x68, 0x70, 0x70, 0x00
	.type		$str$26,@object
	.size		$str$26,($str$25 - $str$26)
$str$26:
        /*004e*/ 	.byte	0x2f, 0x74, 0x6d, 0x70, 0x2f, 0x63, 0x75, 0x74, 0x6c, 0x61, 0x73, 0x73, 0x5f, 0x73, 0x77, 0x65
        /*005e*/ 	.byte	0x65, 0x70, 0x5f, 0x73, 0x72, 0x63, 0x2f, 0x69, 0x6e, 0x63, 0x6c, 0x75, 0x64, 0x65, 0x2f, 0x63
        /*006e*/ 	.byte	0x75, 0x74, 0x65, 0x2f, 0x61, 0x74, 0x6f, 0x6d, 0x2f, 0x63, 0x6f, 0x70, 0x79, 0x5f, 0x74, 0x72
        /*007e*/ 	.byte	0x61, 0x69, 0x74, 0x73, 0x5f, 0x73, 0x6d, 0x31, 0x30, 0x30, 0x2e, 0x68, 0x70, 0x70, 0x00
	.type		$str$25,@object
	.size		$str$25,(__unnamed_1 - $str$25)
$str$25:
        /*008d*/ 	.byte	0x28, 0x28, 0x75, 0x69, 0x6e, 0x74, 0x33, 0x32, 0x5f, 0x74, 0x28, 0x74, 0x68, 0x72, 0x65, 0x61
        /*009d*/ 	.byte	0x64, 0x49, 0x64, 0x78, 0x2e, 0x78, 0x29, 0x20, 0x2f, 0x20, 0x33, 0x32, 0x29, 0x20, 0x25, 0x20
        /*00ad*/ 	.byte	0x34, 0x29, 0x20, 0x3d, 0x3d, 0x20, 0x28, 0x28, 0x28, 0x74, 0x6d, 0x65, 0x6d, 0x5f, 0x61, 0x64
        /*00bd*/ 	.byte	0x64, 0x72, 0x20, 0x3e, 0x3e, 0x20, 0x31, 0x36, 0x29, 0x20, 0x2f, 0x20, 0x33, 0x32, 0x29, 0x20
        /*00cd*/ 	.byte	0x25, 0x20, 0x34, 0x29, 0x00
	.type		__unnamed_1,@object
	.size		__unnamed_1,(__unnamed_2 - __unnamed_1)
__unnamed_1:
        /*00d2*/ 	.byte	0x61, 0x75, 0x74, 0x6f, 0x20, 0x63, 0x75, 0x74, 0x65, 0x3a, 0x3a, 0x61, 0x73, 0x5f, 0x70, 0x6f
        /* <DEDUP_REMOVED lines=24> */
        /*0262*/ 	.byte	0x32, 0x30, 0x34, 0x38, 0x3e, 0x3e, 0x3e, 0x3e, 0x5d, 0x00
	.type		__unnamed_2,@object
	.size		__unnamed_2,(.L_2 - __unnamed_2)
__unnamed_2:
        /* <DEDUP_REMOVED lines=42> */
        /*050c*/ 	.byte	0x3e, 0x5d, 0x00
.L_2:


//--------------------- .nv.shared._ZN7cutlass13device_kernelINS_4gemm6kernel13GemmUniversalIN4cute5tupleIJiiiiEEENS1_10collective13CollectiveMmaINS1_35MainloopSm100TmaUmmaWarpSpecializedILi5ELi2ELi4ENS5_IJNS4_1CILi1EEESB_SB_EEEEENS5_IJNSA_ILi128EEENSA_ILi64EEENSA_ILi32EEEEEENS_10tfloat32_tENS5_IJlSB_lEEESI_SJ_NS4_8TiledMMAINS4_8MMA_AtomIJNS4_17SM100_MMA_TF32_SSISI_SI_fLi128ELi64ELNS4_4UMMA5MajorE0ELSO_0ELNSN_7ScaleInE0ELSP_0EEEEEENS4_6LayoutISC_NS5_IJNSA_ILi0EEEST_ST_EEEEENS5_IJNS4_10UnderscoreESW_SW_EEEEENS4_13SM90_TMA_LOADENS4_14ComposedLayoutINS4_7SwizzleILi3ELi4ELi3EEENS4_18smem_ptr_flag_bitsILi32EEENSS_INS5_IJNSA_ILi8EEESG_EEENS5_IJSG_SB_EEEEEEEvNS4_8identityESZ_S19_vS1A_EENS_8epilogue10collective18CollectiveEpilogueINS1C_23Sm100TmaWarpSpecializedILi4ELi2ELi16ELb1ELb0EEEJSH_NS5_IJNSS_ISE_SB_EENSS_INSA_ILi16EEESB_EEEEESI_SJ_SI_SJ_NS1C_6fusion15FusionCallbacksIS1G_NS1L_17LinearCombinationISI_fSI_fLNS_15FloatRoundStyleE2EEESH_S1K_JEEENS4_5SM1004TMEM4LOAD26SM100_TMEM_LOAD_32dp32b16xESZ_NS10_INS11_ILi2ELi4ELi3EEES14_NSS_INS5_IJS15_S1I_EEENS5_IJS1I_SB_EEEEEEENS4_39AutoVectorizingCopyWithAssumedAlignmentILi128EEENS4_14SM90_TMA_STOREES1Z_S21_S21_EEEvvEEEEvNT_6ParamsE --------------------------
	.section	.nv.shared._ZN7cutlass13device_kernelINS_4gemm6kernel13GemmUniversalIN4cute5tupleIJiiiiEEENS1_10collective13CollectiveMmaINS1_35MainloopSm100TmaUmmaWarpSpecializedILi5ELi2ELi4ENS5_IJNS4_1CILi1EEESB_SB_EEEEENS5_IJNSA_ILi128EEENSA_ILi64EEENSA_ILi32EEEEEENS_10tfloat32_tENS5_IJlSB_lEEESI_SJ_NS4_8TiledMMAINS4_8MMA_AtomIJNS4_17SM100_MMA_TF32_SSISI_SI_fLi128ELi64ELNS4_4UMMA5MajorE0ELSO_0ELNSN_7ScaleInE0ELSP_0EEEEEENS4_6LayoutISC_NS5_IJNSA_ILi0EEEST_ST_EEEEENS5_IJNS4_10UnderscoreESW_SW_EEEEENS4_13SM90_TMA_LOADENS4_14ComposedLayoutINS4_7SwizzleILi3ELi4ELi3EEENS4_18smem_ptr_flag_bitsILi32EEENSS_INS5_IJNSA_ILi8EEESG_EEENS5_IJSG_SB_EEEEEEEvNS4_8identityESZ_S19_vS1A_EENS_8epilogue10collective18CollectiveEpilogueINS1C_23Sm100TmaWarpSpecializedILi4ELi2ELi16ELb1ELb0EEEJSH_NS5_IJNSS_ISE_SB_EENSS_INSA_ILi16EEESB_EEEEESI_SJ_SI_SJ_NS1C_6fusion15FusionCallbacksIS1G_NS1L_17LinearCombinationISI_fSI_fLNS_15FloatRoundStyleE2EEESH_S1K_JEEENS4_5SM1004TMEM4LOAD26SM100_TMEM_LOAD_32dp32b16xESZ_NS10_INS11_ILi2ELi4ELi3EEES14_NSS_INS5_IJS15_S1I_EEENS5_IJS1I_SB_EEEEEEENS4_39AutoVectorizingCopyWithAssumedAlignmentILi128EEENS4_14SM90_TMA_STOREES1Z_S21_S21_EEEvvEEEEvNT_6ParamsE,"aw",@nobits
	.sectionflags	@""
	.align	16
	.zero		1024


//--------------------- .nv.shared.reserved.0     --------------------------
	.section	.nv.shared.reserved.0,"aw",@nobits
	.weak		__nv_reservedSMEM_offset_0_alias
	.size		__nv_reservedSMEM_offset_0_alias, 0, 64
	.other		__nv_reservedSMEM_offset_0_alias,@"STO_CUDA_RESERVED_SHARED STV_DEFAULT"
__nv_reservedSMEM_offset_0_alias:
	.zero		0
.nv.shared.reserved.0:
	.zero		64
	.weak		__nv_reservedSMEM_tcgen05_partition
	.type		__nv_reservedSMEM_tcgen05_partition,@object
	.size		__nv_reservedSMEM_tcgen05_partition,(.L_0 - __nv_reservedSMEM_tcgen05_partition)
__nv_reservedSMEM_tcgen05_partition:
	.zero		32
.L_0:


//--------------------- .nv.global                --------------------------
	.section	.nv.global,"aw",@nobits
.nv.global:
	.type		_ZN40_INTERNAL_0d5a1ce8_4_k_cu_9fb49b1d_175154cute1_E,@object
	.size		_ZN40_INTERNAL_0d5a1ce8_4_k_cu_9fb49b1d_175154cute1_E,(_ZN40_INTERNAL_0d5a1ce8_4_k_cu_9fb49b1d_175154cuda3std3__45__cpo6cbeginE - _ZN40_INTERNAL_0d5a1ce8_4_k_cu_9fb49b1d_175154cute1_E)
_ZN40_INTERNAL_0d5a1ce8_4_k_cu_9fb49b1d_175154cute1_E:
	.zero		1
	.type		_ZN40_INTERNAL_0d5a1ce8_4_k_cu_9fb49b1d_175154cuda3std3__45__cpo6cbeginE,@object
	.size		_ZN40_INTERNAL_0d5a1ce8_4_k_cu_9fb49b1d_175154cuda3std3__45__cpo6cbeginE,(_ZN40_INTERNAL_0d5a1ce8_4_k_cu_9fb49b1d_175154cuda3std3__48in_placeE - _ZN40_INTERNAL_0d5a1ce8_4_k_cu_9fb49b1d_175154cuda3std3__45__cpo6cbeginE)
_ZN40_INTERNAL_0d5a1ce8_4_k_cu_9fb49b1d_175154cuda3std3__45__cpo6cbeginE:
	.zero		1
	.type		_ZN40_INTERNAL_0d5a1ce8_4_k_cu_9fb49b1d_175154cuda3std3__48in_placeE,@object
	.size		_ZN40_INTERNAL_0d5a1ce8_4_k_cu_9fb49b1d_175154cuda3std3__48in_placeE,(_ZN40_INTERNAL_0d5a1ce8_4_k_cu_9fb49b1d_175154cuda3std6ranges3__45__cpo9iter_moveE - _ZN40_INTERNAL_0d5a1ce8_4_k_cu_9fb49b1d_175154cuda3std3__48in_placeE)
_ZN40_INTERNAL_0d5a1ce8_4_k_cu_9fb49b1d_175154cuda3std3__48in_placeE:
	.zero		1
	.type		_ZN40_INTERNAL_0d5a1ce8_4_k_cu_9fb49b1d_175154cuda3std6ranges3__45__cpo9iter_moveE,@object
	.size		_ZN40_INTERNAL_0d5a1ce8_4_k_cu_9fb49b1d_175154cuda3std6ranges3__45__cpo9iter_moveE,(_ZN40_INTERNAL_0d5a1ce8_4_k_cu_9fb49b1d_175154cuda3std3__45__cpo5beginE - _ZN40_INTERNAL_0d5a1ce8_4_k_cu_9fb49b1d_175154cuda3std6ranges3__45__cpo9iter_moveE)
_ZN40_INTERNAL_0d5a1ce8_4_k_cu_9fb49b1d_175154cuda3std6ranges3__45__cpo9iter_moveE:
	.zero		1
	.type		_ZN40_INTERNAL_0d5a1ce8_4_k_cu_9fb49b1d_175154cuda3std3__45__cpo5beginE,@object
	.size		_ZN40_INTERNAL_0d5a1ce8_4_k_cu_9fb49b1d_175154cuda3std3__45__cpo5beginE,(_ZN40_INTERNAL_0d5a1ce8_4_k_cu_9fb49b1d_175154cuda3std3__442_GLOBAL__N__0d5a1ce8_4_k_cu_9fb49b1d_175156ignoreE - _ZN40_INTERNAL_0d5a1ce8_4_k_cu_9fb49b1d_175154cuda3std3__45__cpo5beginE)
_ZN40_INTERNAL_0d5a1ce8_4_k_cu_9fb49b1d_175154cuda3std3__45__cpo5beginE:
	.zero		1
	.type		_ZN40_INTERNAL_0d5a1ce8_4_k_cu_9fb49b1d_175154cuda3std3__442_GLOBAL__N__0d5a1ce8_4_k_cu_9fb49b1d_175156ignoreE,@object
	.size		_ZN40_INTERNAL_0d5a1ce8_4_k_cu_9fb49b1d_175154cuda3std3__442_GLOBAL__N__0d5a1ce8_4_k_cu_9fb49b1d_175156ignoreE,(_ZN40_INTERNAL_0d5a1ce8_4_k_cu_9fb49b1d_175154cute7productE - _ZN40_INTERNAL_0d5a1ce8_4_k_cu_9fb49b1d_175154cuda3std3__442_GLOBAL__N__0d5a1ce8_4_k_cu_9fb49b1d_175156ignoreE)
_ZN40_INTERNAL_0d5a1ce8_4_k_cu_9fb49b1d_175154cuda3std3__442_GLOBAL__N__0d5a1ce8_4_k_cu_9fb49b1d_175156ignoreE:
	.zero		1
	.type		_ZN40_INTERNAL_0d5a1ce8_4_k_cu_9fb49b1d_175154cute7productE,@object
	.size		_ZN40_INTERNAL_0d5a1ce8_4_k_cu_9fb49b1d_175154cute7productE,(_ZN40_INTERNAL_0d5a1ce8_4_k_cu_9fb49b1d_175154cuda3std3__45__cpo3endE - _ZN40_INTERNAL_0d5a1ce8_4_k_cu_9fb49b1d_175154cute7productE)
_ZN40_INTERNAL_0d5a1ce8_4_k_cu_9fb49b1d_175154cute7productE:
	.zero		1
	.type		_ZN40_INTERNAL_0d5a1ce8_4_k_cu_9fb49b1d_175154cuda3std3__45__cpo3endE,@object
	.size		_ZN40_INTERNAL_0d5a1ce8_4_k_cu_9fb49b1d_175154cuda3std3__45__cpo3endE,(_ZN40_INTERNAL_0d5a1ce8_4_k_cu_9fb49b1d_175154cuda3std3__419piecewise_constructE - _ZN40_INTERNAL_0d5a1ce8_4_k_cu_9fb49b1d_175154cuda3std3__45__cpo3endE)
_ZN40_INTERNAL_0d5a1ce8_4_k_cu_9fb49b1d_175154cuda3std3__45__cpo3endE:
	.zero		1
	.type		_ZN40_INTERNAL_0d5a1ce8_4_k_cu_9fb49b1d_175154cuda3std3__419piecewise_constructE,@object
	.size		_ZN40_INTERNAL_0d5a1ce8_4_k_cu_9fb49b1d_175154cuda3std3__419piecewise_constructE,(_ZN40_INTERNAL_0d5a1ce8_4_k_cu_9fb49b1d_175154cuda3std3__45__cpo4cendE - _ZN40_INTERNAL_0d5a1ce8_4_k_cu_9fb49b1d_175154cuda3std3__419piecewise_constructE)
_ZN40_INTERNAL_0d5a1ce8_4_k_cu_9fb49b1d_175154cuda3std3__419piecewise_constructE:
	.zero		1
	.type		_ZN40_INTERNAL_0d5a1ce8_4_k_cu_9fb49b1d_175154cuda3std3__45__cpo4cendE,@object
	.size		_ZN40_INTERNAL_0d5a1ce8_4_k_cu_9fb49b1d_175154cuda3std3__45__cpo4cendE,(_ZN40_INTERNAL_0d5a1ce8_4_k_cu_9fb49b1d_175154cuda3std6ranges3__45__cpo4swapE - _ZN40_INTERNAL_0d5a1ce8_4_k_cu_9fb49b1d_175154cuda3std3__45__cpo4cendE)
_ZN40_INTERNAL_0d5a1ce8_4_k_cu_9fb49b1d_175154cuda3std3__45__cpo4cendE:
	.zero		1
	.type		_ZN40_INTERNAL_0d5a1ce8_4_k_cu_9fb49b1d_175154cuda3std6ranges3__45__cpo4swapE,@object
	.size		_ZN40_INTERNAL_0d5a1ce8_4_k_cu_9fb49b1d_175154cuda3std6ranges3__45__cpo4swapE,(.L_10 - _ZN40_INTERNAL_0d5a1ce8_4_k_cu_9fb49b1d_175154cuda3std6ranges3__45__cpo4swapE)
_ZN40_INTERNAL_0d5a1ce8_4_k_cu_9fb49b1d_175154cuda3std6ranges3__45__cpo4swapE:
	.zero		1
.L_10:


//--------------------- .nv.constant0._ZN7cutlass13device_kernelINS_4gemm6kernel13GemmUniversalIN4cute5tupleIJiiiiEEENS1_10collective13CollectiveMmaINS1_35MainloopSm100TmaUmmaWarpSpecializedILi5ELi2ELi4ENS5_IJNS4_1CILi1EEESB_SB_EEEEENS5_IJNSA_ILi128EEENSA_ILi64EEENSA_ILi32EEEEEENS_10tfloat32_tENS5_IJlSB_lEEESI_SJ_NS4_8TiledMMAINS4_8MMA_AtomIJNS4_17SM100_MMA_TF32_SSISI_SI_fLi128ELi64ELNS4_4UMMA5MajorE0ELSO_0ELNSN_7ScaleInE0ELSP_0EEEEEENS4_6LayoutISC_NS5_IJNSA_ILi0EEEST_ST_EEEEENS5_IJNS4_10UnderscoreESW_SW_EEEEENS4_13SM90_TMA_LOADENS4_14ComposedLayoutINS4_7SwizzleILi3ELi4ELi3EEENS4_18smem_ptr_flag_bitsILi32EEENSS_INS5_IJNSA_ILi8EEESG_EEENS5_IJSG_SB_EEEEEEEvNS4_8identityESZ_S19_vS1A_EENS_8epilogue10collective18CollectiveEpilogueINS1C_23Sm100TmaWarpSpecializedILi4ELi2ELi16ELb1ELb0EEEJSH_NS5_IJNSS_ISE_SB_EENSS_INSA_ILi16EEESB_EEEEESI_SJ_SI_SJ_NS1C_6fusion15FusionCallbacksIS1G_NS1L_17LinearCombinationISI_fSI_fLNS_15FloatRoundStyleE2EEESH_S1K_JEEENS4_5SM1004TMEM4LOAD26SM100_TMEM_LOAD_32dp32b16xESZ_NS10_INS11_ILi2ELi4ELi3EEES14_NSS_INS5_IJS15_S1I_EEENS5_IJS1I_SB_EEEEEEENS4_39AutoVectorizingCopyWithAssumedAlignmentILi128EEENS4_14SM90_TMA_STOREES1Z_S21_S21_EEEvvEEEEvNT_6ParamsE --------------------------
	.section	.nv.constant0._ZN7cutlass13device_kernelINS_4gemm6kernel13GemmUniversalIN4cute5tupleIJiiiiEEENS1_10collective13CollectiveMmaINS1_35MainloopSm100TmaUmmaWarpSpecializedILi5ELi2ELi4ENS5_IJNS4_1CILi1EEESB_SB_EEEEENS5_IJNSA_ILi128EEENSA_ILi64EEENSA_ILi32EEEEEENS_10tfloat32_tENS5_IJlSB_lEEESI_SJ_NS4_8TiledMMAINS4_8MMA_AtomIJNS4_17SM100_MMA_TF32_SSISI_SI_fLi128ELi64ELNS4_4UMMA5MajorE0ELSO_0ELNSN_7ScaleInE0ELSP_0EEEEEENS4_6LayoutISC_NS5_IJNSA_ILi0EEEST_ST_EEEEENS5_IJNS4_10UnderscoreESW_SW_EEEEENS4_13SM90_TMA_LOADENS4_14ComposedLayoutINS4_7SwizzleILi3ELi4ELi3EEENS4_18smem_ptr_flag_bitsILi32EEENSS_INS5_IJNSA_ILi8EEESG_EEENS5_IJSG_SB_EEEEEEEvNS4_8identityESZ_S19_vS1A_EENS_8epilogue10collective18CollectiveEpilogueINS1C_23Sm100TmaWarpSpecializedILi4ELi2ELi16ELb1ELb0EEEJSH_NS5_IJNSS_ISE_SB_EENSS_INSA_ILi16EEESB_EEEEESI_SJ_SI_SJ_NS1C_6fusion15FusionCallbacksIS1G_NS1L_17LinearCombinationISI_fSI_fLNS_15FloatRoundStyleE2EEESH_S1K_JEEENS4_5SM1004TMEM4LOAD26SM100_TMEM_LOAD_32dp32b16xESZ_NS10_INS11_ILi2ELi4ELi3EEES14_NSS_INS5_IJS15_S1I_EEENS5_IJS1I_SB_EEEEEEENS4_39AutoVectorizingCopyWithAssumedAlignmentILi128EEENS4_14SM90_TMA_STOREES1Z_S21_S21_EEEvvEEEEvNT_6ParamsE,"a",@progbits
	.sectionflags	@""
	.align	4
.nv.constant0._ZN7cutlass13device_kernelINS_4gemm6kernel13GemmUniversalIN4cute5tupleIJiiiiEEENS1_10collective13CollectiveMmaINS1_35MainloopSm100TmaUmmaWarpSpecializedILi5ELi2ELi4ENS5_IJNS4_1CILi1EEESB_SB_EEEEENS5_IJNSA_ILi128EEENSA_ILi64EEENSA_ILi32EEEEEENS_10tfloat32_tENS5_IJlSB_lEEESI_SJ_NS4_8TiledMMAINS4_8MMA_AtomIJNS4_17SM100_MMA_TF32_SSISI_SI_fLi128ELi64ELNS4_4UMMA5MajorE0ELSO_0ELNSN_7ScaleInE0ELSP_0EEEEEENS4_6LayoutISC_NS5_IJNSA_ILi0EEEST_ST_EEEEENS5_IJNS4_10UnderscoreESW_SW_EEEEENS4_13SM90_TMA_LOADENS4_14ComposedLayoutINS4_7SwizzleILi3ELi4ELi3EEENS4_18smem_ptr_flag_bitsILi32EEENSS_INS5_IJNSA_ILi8EEESG_EEENS5_IJSG_SB_EEEEEEEvNS4_8identityESZ_S19_vS1A_EENS_8epilogue10collective18CollectiveEpilogueINS1C_23Sm100TmaWarpSpecializedILi4ELi2ELi16ELb1ELb0EEEJSH_NS5_IJNSS_ISE_SB_EENSS_INSA_ILi16EEESB_EEEEESI_SJ_SI_SJ_NS1C_6fusion15FusionCallbacksIS1G_NS1L_17LinearCombinationISI_fSI_fLNS_15FloatRoundStyleE2EEESH_S1K_JEEENS4_5SM1004TMEM4LOAD26SM100_TMEM_LOAD_32dp32b16xESZ_NS10_INS11_ILi2ELi4ELi3EEES14_NSS_INS5_IJS15_S1I_EEENS5_IJS1I_SB_EEEEEEENS4_39AutoVectorizingCopyWithAssumedAlignmentILi128EEENS4_14SM90_TMA_STOREES1Z_S21_S21_EEEvvEEEEvNT_6ParamsE:
	.zero		2944


//--------------------- SYMBOLS --------------------------

	.type		.nv.reservedSmem.offset0,@object
	.size		.nv.reservedSmem.offset0,0x4
	.type		.nv.reservedSmem.cap,@object
	.size		.nv.reservedSmem.cap,0x4
	.type		__assertfail,@function
